//
// Generated by NVIDIA NVVM Compiler
//
// Compiler Build ID: CL-36424714
// Cuda compilation tools, release 13.0, V13.0.88
// Based on NVVM 20.0.0
//

.version 9.0
.target sm_100
.address_size 64

	// .globl	_Z27waller_operator_int8_kernelPKaS0_S0_Pfiiff

.visible .entry _Z27waller_operator_int8_kernelPKaS0_S0_Pfiiff(
	.param .u64 .ptr .align 1 _Z27waller_operator_int8_kernelPKaS0_S0_Pfiiff_param_0,
	.param .u64 .ptr .align 1 _Z27waller_operator_int8_kernelPKaS0_S0_Pfiiff_param_1,
	.param .u64 .ptr .align 1 _Z27waller_operator_int8_kernelPKaS0_S0_Pfiiff_param_2,
	.param .u64 .ptr .align 1 _Z27waller_operator_int8_kernelPKaS0_S0_Pfiiff_param_3,
	.param .u32 _Z27waller_operator_int8_kernelPKaS0_S0_Pfiiff_param_4,
	.param .u32 _Z27waller_operator_int8_kernelPKaS0_S0_Pfiiff_param_5,
	.param .f32 _Z27waller_operator_int8_kernelPKaS0_S0_Pfiiff_param_6,
	.param .f32 _Z27waller_operator_int8_kernelPKaS0_S0_Pfiiff_param_7
)
{
	.local .align 16 .b8 	__local_depot0[512];
	.reg .b64 	%SP;
	.reg .b64 	%SPL;
	.reg .pred 	%p<36>;
	.reg .b16 	%rs<75>;
	.reg .b32 	%r<143>;
	.reg .b32 	%f<261>;
	.reg .b64 	%rd<65>;

	mov.u64 	%SPL, __local_depot0;
	ld.param.u64 	%rd26, [_Z27waller_operator_int8_kernelPKaS0_S0_Pfiiff_param_0];
	ld.param.u64 	%rd27, [_Z27waller_operator_int8_kernelPKaS0_S0_Pfiiff_param_1];
	ld.param.u64 	%rd28, [_Z27waller_operator_int8_kernelPKaS0_S0_Pfiiff_param_2];
	ld.param.u64 	%rd29, [_Z27waller_operator_int8_kernelPKaS0_S0_Pfiiff_param_3];
	ld.param.u32 	%r55, [_Z27waller_operator_int8_kernelPKaS0_S0_Pfiiff_param_4];
	ld.param.u32 	%r54, [_Z27waller_operator_int8_kernelPKaS0_S0_Pfiiff_param_5];
	ld.param.f32 	%f22, [_Z27waller_operator_int8_kernelPKaS0_S0_Pfiiff_param_6];
	ld.param.f32 	%f23, [_Z27waller_operator_int8_kernelPKaS0_S0_Pfiiff_param_7];
	cvta.to.global.u64 	%rd1, %rd29;
	cvta.to.global.u64 	%rd2, %rd27;
	cvta.to.global.u64 	%rd3, %rd26;
	cvta.to.global.u64 	%rd4, %rd28;
	add.u64 	%rd5, %SPL, 0;
	mov.u32 	%r56, %ctaid.x;
	mov.u32 	%r57, %ntid.x;
	mov.u32 	%r58, %tid.x;
	mad.lo.s32 	%r1, %r56, %r57, %r58;
	setp.ge.s32 	%p1, %r1, %r55;
	@%p1 bra 	$L__BB0_46;
	mov.f32 	%f260, 0f00000000;
	st.local.v4.f32 	[%rd5], {%f260, %f260, %f260, %f260};
	st.local.v4.f32 	[%rd5+16], {%f260, %f260, %f260, %f260};
	add.s64 	%rd63, %rd5, 32;
	st.local.v4.f32 	[%rd5+32], {%f260, %f260, %f260, %f260};
	st.local.v4.f32 	[%rd5+48], {%f260, %f260, %f260, %f260};
	st.local.v4.f32 	[%rd5+64], {%f260, %f260, %f260, %f260};
	st.local.v4.f32 	[%rd5+80], {%f260, %f260, %f260, %f260};
	st.local.v4.f32 	[%rd5+96], {%f260, %f260, %f260, %f260};
	st.local.v4.f32 	[%rd5+112], {%f260, %f260, %f260, %f260};
	st.local.v4.f32 	[%rd5+128], {%f260, %f260, %f260, %f260};
	st.local.v4.f32 	[%rd5+144], {%f260, %f260, %f260, %f260};
	st.local.v4.f32 	[%rd5+160], {%f260, %f260, %f260, %f260};
	st.local.v4.f32 	[%rd5+176], {%f260, %f260, %f260, %f260};
	st.local.v4.f32 	[%rd5+192], {%f260, %f260, %f260, %f260};
	st.local.v4.f32 	[%rd5+208], {%f260, %f260, %f260, %f260};
	st.local.v4.f32 	[%rd5+224], {%f260, %f260, %f260, %f260};
	st.local.v4.f32 	[%rd5+240], {%f260, %f260, %f260, %f260};
	st.local.v4.f32 	[%rd5+256], {%f260, %f260, %f260, %f260};
	st.local.v4.f32 	[%rd5+272], {%f260, %f260, %f260, %f260};
	st.local.v4.f32 	[%rd5+288], {%f260, %f260, %f260, %f260};
	st.local.v4.f32 	[%rd5+304], {%f260, %f260, %f260, %f260};
	st.local.v4.f32 	[%rd5+320], {%f260, %f260, %f260, %f260};
	st.local.v4.f32 	[%rd5+336], {%f260, %f260, %f260, %f260};
	st.local.v4.f32 	[%rd5+352], {%f260, %f260, %f260, %f260};
	st.local.v4.f32 	[%rd5+368], {%f260, %f260, %f260, %f260};
	st.local.v4.f32 	[%rd5+384], {%f260, %f260, %f260, %f260};
	st.local.v4.f32 	[%rd5+400], {%f260, %f260, %f260, %f260};
	st.local.v4.f32 	[%rd5+416], {%f260, %f260, %f260, %f260};
	st.local.v4.f32 	[%rd5+432], {%f260, %f260, %f260, %f260};
	st.local.v4.f32 	[%rd5+448], {%f260, %f260, %f260, %f260};
	st.local.v4.f32 	[%rd5+464], {%f260, %f260, %f260, %f260};
	st.local.v4.f32 	[%rd5+480], {%f260, %f260, %f260, %f260};
	st.local.v4.f32 	[%rd5+496], {%f260, %f260, %f260, %f260};
	setp.lt.s32 	%p2, %r1, 0;
	@%p2 bra 	$L__BB0_33;
	mul.lo.s32 	%r59, %r54, %r1;
	cvt.s64.s32 	%rd7, %r59;
	setp.lt.s32 	%p3, %r54, 1;
	@%p3 bra 	$L__BB0_27;
	and.b32  	%r2, %r54, 7;
	and.b32  	%r3, %r54, 2147483640;
	mov.f32 	%f252, 0fFF800000;
	mov.f32 	%f260, 0f00000000;
	mov.b32 	%r125, 0;
$L__BB0_4:
	mov.f32 	%f2, %f252;
	mov.u32 	%r4, %r125;
	setp.lt.u32 	%p8, %r54, 8;
	mul.lo.s32 	%r5, %r4, %r54;
	mov.b32 	%r129, 0;
	mov.u32 	%r131, %r129;
	@%p8 bra 	$L__BB0_7;
	and.b32  	%r76, %r54, 2147483640;
	neg.s32 	%r126, %r76;
	add.s64 	%rd31, %rd7, %rd3;
	add.s64 	%rd62, %rd31, 3;
	cvt.u64.u32 	%rd32, %r5;
	add.s64 	%rd33, %rd2, %rd32;
	add.s64 	%rd61, %rd33, 3;
	mov.b32 	%r131, 0;
$L__BB0_6:
	.pragma "nounroll";
	ld.global.nc.u8 	%rs1, [%rd61];
	cvt.u32.u8 	%r77, %rs1;
	ld.global.nc.u8 	%rs2, [%rd61+-1];
	cvt.u32.u8 	%r78, %rs2;
	prmt.b32 	%r79, %r78, %r77, 0x3340U;
	ld.global.nc.u8 	%rs3, [%rd61+-2];
	cvt.u32.u8 	%r80, %rs3;
	ld.global.nc.u8 	%rs4, [%rd61+-3];
	cvt.u32.u8 	%r81, %rs4;
	prmt.b32 	%r82, %r81, %r80, 0x3340U;
	prmt.b32 	%r83, %r82, %r79, 0x5410U;
	ld.global.nc.u8 	%rs5, [%rd62];
	cvt.u32.u8 	%r84, %rs5;
	ld.global.nc.u8 	%rs6, [%rd62+-1];
	cvt.u32.u8 	%r85, %rs6;
	prmt.b32 	%r86, %r85, %r84, 0x3340U;
	ld.global.nc.u8 	%rs7, [%rd62+-2];
	cvt.u32.u8 	%r87, %rs7;
	ld.global.nc.u8 	%rs8, [%rd62+-3];
	cvt.u32.u8 	%r88, %rs8;
	prmt.b32 	%r89, %r88, %r87, 0x3340U;
	prmt.b32 	%r90, %r89, %r86, 0x5410U;
	dp4a.s32.s32 	%r91, %r83, %r90, %r131;
	ld.global.nc.u8 	%rs9, [%rd61+4];
	cvt.u32.u8 	%r92, %rs9;
	ld.global.nc.u8 	%rs10, [%rd61+3];
	cvt.u32.u8 	%r93, %rs10;
	prmt.b32 	%r94, %r93, %r92, 0x3340U;
	ld.global.nc.u8 	%rs11, [%rd61+2];
	cvt.u32.u8 	%r95, %rs11;
	ld.global.nc.u8 	%rs12, [%rd61+1];
	cvt.u32.u8 	%r96, %rs12;
	prmt.b32 	%r97, %r96, %r95, 0x3340U;
	prmt.b32 	%r98, %r97, %r94, 0x5410U;
	ld.global.nc.u8 	%rs13, [%rd62+4];
	cvt.u32.u8 	%r99, %rs13;
	ld.global.nc.u8 	%rs14, [%rd62+3];
	cvt.u32.u8 	%r100, %rs14;
	prmt.b32 	%r101, %r100, %r99, 0x3340U;
	ld.global.nc.u8 	%rs15, [%rd62+2];
	cvt.u32.u8 	%r102, %rs15;
	ld.global.nc.u8 	%rs16, [%rd62+1];
	cvt.u32.u8 	%r103, %rs16;
	prmt.b32 	%r104, %r103, %r102, 0x3340U;
	prmt.b32 	%r105, %r104, %r101, 0x5410U;
	dp4a.s32.s32 	%r131, %r98, %r105, %r91;
	add.s32 	%r126, %r126, 8;
	add.s64 	%rd62, %rd62, 8;
	add.s64 	%rd61, %rd61, 8;
	setp.ne.s32 	%p9, %r126, 0;
	mov.u32 	%r129, %r3;
	@%p9 bra 	$L__BB0_6;
$L__BB0_7:
	setp.eq.s32 	%p10, %r2, 0;
	@%p10 bra 	$L__BB0_15;
	setp.eq.s32 	%p11, %r2, 1;
	cvt.u64.u32 	%rd14, %r129;
	add.s64 	%rd34, %rd14, %rd7;
	add.s64 	%rd15, %rd3, %rd34;
	ld.global.nc.u8 	%rs17, [%rd15];
	cvt.s16.s8 	%rs18, %rs17;
	add.s32 	%r106, %r129, %r5;
	cvt.u64.u32 	%rd35, %r106;
	add.s64 	%rd36, %rd2, %rd35;
	ld.global.nc.u8 	%rs19, [%rd36];
	cvt.s16.s8 	%rs20, %rs19;
	mul.wide.s16 	%r107, %rs20, %rs18;
	add.s32 	%r131, %r107, %r131;
	@%p11 bra 	$L__BB0_15;
	setp.eq.s32 	%p12, %r2, 2;
	ld.global.nc.u8 	%rs21, [%rd15+1];
	cvt.s16.s8 	%rs22, %rs21;
	cvt.u64.u32 	%rd37, %r5;
	add.s64 	%rd38, %rd14, %rd37;
	add.s64 	%rd16, %rd2, %rd38;
	ld.global.nc.u8 	%rs23, [%rd16+1];
	cvt.s16.s8 	%rs24, %rs23;
	mul.wide.s16 	%r108, %rs24, %rs22;
	add.s32 	%r131, %r108, %r131;
	@%p12 bra 	$L__BB0_15;
	setp.eq.s32 	%p13, %r2, 3;
	ld.global.nc.u8 	%rs25, [%rd15+2];
	cvt.s16.s8 	%rs26, %rs25;
	ld.global.nc.u8 	%rs27, [%rd16+2];
	cvt.s16.s8 	%rs28, %rs27;
	mul.wide.s16 	%r109, %rs28, %rs26;
	add.s32 	%r131, %r109, %r131;
	@%p13 bra 	$L__BB0_15;
	setp.eq.s32 	%p14, %r2, 4;
	ld.global.nc.u8 	%rs29, [%rd15+3];
	cvt.s16.s8 	%rs30, %rs29;
	ld.global.nc.u8 	%rs31, [%rd16+3];
	cvt.s16.s8 	%rs32, %rs31;
	mul.wide.s16 	%r110, %rs32, %rs30;
	add.s32 	%r131, %r110, %r131;
	@%p14 bra 	$L__BB0_15;
	setp.eq.s32 	%p15, %r2, 5;
	ld.global.nc.u8 	%rs33, [%rd15+4];
	cvt.s16.s8 	%rs34, %rs33;
	ld.global.nc.u8 	%rs35, [%rd16+4];
	cvt.s16.s8 	%rs36, %rs35;
	mul.wide.s16 	%r111, %rs36, %rs34;
	add.s32 	%r131, %r111, %r131;
	@%p15 bra 	$L__BB0_15;
	setp.eq.s32 	%p16, %r2, 6;
	ld.global.nc.u8 	%rs37, [%rd15+5];
	cvt.s16.s8 	%rs38, %rs37;
	ld.global.nc.u8 	%rs39, [%rd16+5];
	cvt.s16.s8 	%rs40, %rs39;
	mul.wide.s16 	%r112, %rs40, %rs38;
	add.s32 	%r131, %r112, %r131;
	@%p16 bra 	$L__BB0_15;
	ld.global.nc.u8 	%rs41, [%rd15+6];
	cvt.s16.s8 	%rs42, %rs41;
	ld.global.nc.u8 	%rs43, [%rd16+6];
	cvt.s16.s8 	%rs44, %rs43;
	mul.wide.s16 	%r113, %rs44, %rs42;
	add.s32 	%r131, %r113, %r131;
$L__BB0_15:
	cvt.rn.f32.s32 	%f94, %r131;
	mul.f32 	%f95, %f22, %f94;
	max.f32 	%f252, %f2, %f95;
	sub.f32 	%f96, %f2, %f252;
	fma.rn.f32 	%f97, %f96, 0f3BBB989D, 0f3F000000;
	cvt.sat.f32.f32 	%f98, %f97;
	mov.f32 	%f99, 0f4B400001;
	mov.f32 	%f100, 0f437C0000;
	fma.rm.f32 	%f101, %f98, %f100, %f99;
	add.f32 	%f102, %f101, 0fCB40007F;
	neg.f32 	%f103, %f102;
	fma.rn.f32 	%f104, %f96, 0f3FB8AA3B, %f103;
	fma.rn.f32 	%f105, %f96, 0f32A57060, %f104;
	mov.b32 	%r115, %f101;
	shl.b32 	%r116, %r115, 23;
	mov.b32 	%f106, %r116;
	ex2.approx.ftz.f32 	%f107, %f105;
	mul.f32 	%f4, %f107, %f106;
	sub.f32 	%f108, %f95, %f252;
	fma.rn.f32 	%f109, %f108, 0f3BBB989D, 0f3F000000;
	cvt.sat.f32.f32 	%f110, %f109;
	fma.rm.f32 	%f111, %f110, %f100, %f99;
	add.f32 	%f112, %f111, 0fCB40007F;
	neg.f32 	%f113, %f112;
	fma.rn.f32 	%f114, %f108, 0f3FB8AA3B, %f113;
	fma.rn.f32 	%f115, %f108, 0f32A57060, %f114;
	mov.b32 	%r117, %f111;
	shl.b32 	%r118, %r117, 23;
	mov.b32 	%f116, %r118;
	ex2.approx.ftz.f32 	%f117, %f115;
	mul.f32 	%f5, %f117, %f116;
	fma.rn.f32 	%f260, %f260, %f4, %f5;
	mov.b32 	%r133, 0;
	@%p8 bra 	$L__BB0_18;
	mov.b32 	%r132, 0;
$L__BB0_17:
	.pragma "nounroll";
	add.s32 	%r120, %r132, %r5;
	cvt.u64.u32 	%rd39, %r120;
	add.s64 	%rd40, %rd4, %rd39;
	ld.global.nc.u8 	%rs45, [%rd40];
	cvt.s16.s8 	%rs46, %rs45;
	cvt.rn.f32.s16 	%f118, %rs46;
	div.rn.f32 	%f119, %f118, %f23;
	mul.wide.u32 	%rd41, %r132, 4;
	add.s64 	%rd42, %rd5, %rd41;
	ld.local.v4.f32 	{%f120, %f121, %f122, %f123}, [%rd42];
	mul.f32 	%f124, %f5, %f119;
	fma.rn.f32 	%f125, %f4, %f120, %f124;
	ld.global.nc.u8 	%rs47, [%rd40+1];
	cvt.s16.s8 	%rs48, %rs47;
	cvt.rn.f32.s16 	%f126, %rs48;
	div.rn.f32 	%f127, %f126, %f23;
	mul.f32 	%f128, %f5, %f127;
	fma.rn.f32 	%f129, %f4, %f121, %f128;
	ld.global.nc.u8 	%rs49, [%rd40+2];
	cvt.s16.s8 	%rs50, %rs49;
	cvt.rn.f32.s16 	%f130, %rs50;
	div.rn.f32 	%f131, %f130, %f23;
	mul.f32 	%f132, %f5, %f131;
	fma.rn.f32 	%f133, %f4, %f122, %f132;
	ld.global.nc.u8 	%rs51, [%rd40+3];
	cvt.s16.s8 	%rs52, %rs51;
	cvt.rn.f32.s16 	%f134, %rs52;
	div.rn.f32 	%f135, %f134, %f23;
	mul.f32 	%f136, %f5, %f135;
	fma.rn.f32 	%f137, %f4, %f123, %f136;
	st.local.v4.f32 	[%rd42], {%f125, %f129, %f133, %f137};
	ld.global.nc.u8 	%rs53, [%rd40+4];
	cvt.s16.s8 	%rs54, %rs53;
	cvt.rn.f32.s16 	%f138, %rs54;
	div.rn.f32 	%f139, %f138, %f23;
	ld.local.v4.f32 	{%f140, %f141, %f142, %f143}, [%rd42+16];
	mul.f32 	%f144, %f5, %f139;
	fma.rn.f32 	%f145, %f4, %f140, %f144;
	ld.global.nc.u8 	%rs55, [%rd40+5];
	cvt.s16.s8 	%rs56, %rs55;
	cvt.rn.f32.s16 	%f146, %rs56;
	div.rn.f32 	%f147, %f146, %f23;
	mul.f32 	%f148, %f5, %f147;
	fma.rn.f32 	%f149, %f4, %f141, %f148;
	ld.global.nc.u8 	%rs57, [%rd40+6];
	cvt.s16.s8 	%rs58, %rs57;
	cvt.rn.f32.s16 	%f150, %rs58;
	div.rn.f32 	%f151, %f150, %f23;
	mul.f32 	%f152, %f5, %f151;
	fma.rn.f32 	%f153, %f4, %f142, %f152;
	ld.global.nc.u8 	%rs59, [%rd40+7];
	cvt.s16.s8 	%rs60, %rs59;
	cvt.rn.f32.s16 	%f154, %rs60;
	div.rn.f32 	%f155, %f154, %f23;
	mul.f32 	%f156, %f5, %f155;
	fma.rn.f32 	%f157, %f4, %f143, %f156;
	st.local.v4.f32 	[%rd42+16], {%f145, %f149, %f153, %f157};
	add.s32 	%r132, %r132, 8;
	setp.ne.s32 	%p18, %r132, %r3;
	mov.u32 	%r133, %r3;
	@%p18 bra 	$L__BB0_17;
$L__BB0_18:
	@%p10 bra 	$L__BB0_26;
	setp.eq.s32 	%p20, %r2, 1;
	add.s32 	%r121, %r133, %r5;
	cvt.u64.u32 	%rd43, %r121;
	add.s64 	%rd44, %rd4, %rd43;
	ld.global.nc.u8 	%rs61, [%rd44];
	cvt.s16.s8 	%rs62, %rs61;
	cvt.rn.f32.s16 	%f158, %rs62;
	div.rn.f32 	%f159, %f158, %f23;
	cvt.u64.u32 	%rd17, %r133;
	mul.wide.u32 	%rd45, %r133, 4;
	add.s64 	%rd18, %rd5, %rd45;
	ld.local.f32 	%f160, [%rd18];
	mul.f32 	%f161, %f5, %f159;
	fma.rn.f32 	%f162, %f4, %f160, %f161;
	st.local.f32 	[%rd18], %f162;
	@%p20 bra 	$L__BB0_26;
	setp.eq.s32 	%p21, %r2, 2;
	cvt.u64.u32 	%rd46, %r5;
	add.s64 	%rd47, %rd17, %rd46;
	add.s64 	%rd19, %rd4, %rd47;
	ld.global.nc.u8 	%rs63, [%rd19+1];
	cvt.s16.s8 	%rs64, %rs63;
	cvt.rn.f32.s16 	%f163, %rs64;
	div.rn.f32 	%f164, %f163, %f23;
	ld.local.f32 	%f165, [%rd18+4];
	mul.f32 	%f166, %f5, %f164;
	fma.rn.f32 	%f167, %f4, %f165, %f166;
	st.local.f32 	[%rd18+4], %f167;
	@%p21 bra 	$L__BB0_26;
	setp.eq.s32 	%p22, %r2, 3;
	ld.global.nc.u8 	%rs65, [%rd19+2];
	cvt.s16.s8 	%rs66, %rs65;
	cvt.rn.f32.s16 	%f168, %rs66;
	div.rn.f32 	%f169, %f168, %f23;
	ld.local.f32 	%f170, [%rd18+8];
	mul.f32 	%f171, %f5, %f169;
	fma.rn.f32 	%f172, %f4, %f170, %f171;
	st.local.f32 	[%rd18+8], %f172;
	@%p22 bra 	$L__BB0_26;
	setp.eq.s32 	%p23, %r2, 4;
	ld.global.nc.u8 	%rs67, [%rd19+3];
	cvt.s16.s8 	%rs68, %rs67;
	cvt.rn.f32.s16 	%f173, %rs68;
	div.rn.f32 	%f174, %f173, %f23;
	ld.local.f32 	%f175, [%rd18+12];
	mul.f32 	%f176, %f5, %f174;
	fma.rn.f32 	%f177, %f4, %f175, %f176;
	st.local.f32 	[%rd18+12], %f177;
	@%p23 bra 	$L__BB0_26;
	setp.eq.s32 	%p24, %r2, 5;
	ld.global.nc.u8 	%rs69, [%rd19+4];
	cvt.s16.s8 	%rs70, %rs69;
	cvt.rn.f32.s16 	%f178, %rs70;
	div.rn.f32 	%f179, %f178, %f23;
	ld.local.f32 	%f180, [%rd18+16];
	mul.f32 	%f181, %f5, %f179;
	fma.rn.f32 	%f182, %f4, %f180, %f181;
	st.local.f32 	[%rd18+16], %f182;
	@%p24 bra 	$L__BB0_26;
	setp.eq.s32 	%p25, %r2, 6;
	ld.global.nc.u8 	%rs71, [%rd19+5];
	cvt.s16.s8 	%rs72, %rs71;
	cvt.rn.f32.s16 	%f183, %rs72;
	div.rn.f32 	%f184, %f183, %f23;
	ld.local.f32 	%f185, [%rd18+20];
	mul.f32 	%f186, %f5, %f184;
	fma.rn.f32 	%f187, %f4, %f185, %f186;
	st.local.f32 	[%rd18+20], %f187;
	@%p25 bra 	$L__BB0_26;
	ld.global.nc.u8 	%rs73, [%rd19+6];
	cvt.s16.s8 	%rs74, %rs73;
	cvt.rn.f32.s16 	%f188, %rs74;
	div.rn.f32 	%f189, %f188, %f23;
	ld.local.f32 	%f190, [%rd18+24];
	mul.f32 	%f191, %f5, %f189;
	fma.rn.f32 	%f192, %f4, %f190, %f191;
	st.local.f32 	[%rd18+24], %f192;
$L__BB0_26:
	add.s32 	%r125, %r4, 1;
	setp.eq.s32 	%p26, %r4, %r1;
	@%p26 bra 	$L__BB0_33;
	bra.uni 	$L__BB0_4;
$L__BB0_27:
	add.s32 	%r26, %r1, 1;
	and.b32  	%r27, %r26, 3;
	setp.lt.u32 	%p4, %r1, 3;
	mov.f32 	%f259, 0fFF800000;
	mov.f32 	%f260, 0f00000000;
	@%p4 bra 	$L__BB0_30;
	and.b32  	%r28, %r26, 2147483644;
	mul.f32 	%f7, %f22, 0f00000000;
	mov.b32 	%r134, 0;
	mov.f32 	%f254, 0fFF800000;
	mov.f32 	%f260, 0f00000000;
$L__BB0_29:
	max.f32 	%f259, %f254, %f7;
	sub.f32 	%f30, %f254, %f259;
	fma.rn.f32 	%f31, %f30, 0f3BBB989D, 0f3F000000;
	cvt.sat.f32.f32 	%f32, %f31;
	mov.f32 	%f33, 0f4B400001;
	mov.f32 	%f34, 0f437C0000;
	fma.rm.f32 	%f35, %f32, %f34, %f33;
	add.f32 	%f36, %f35, 0fCB40007F;
	neg.f32 	%f37, %f36;
	fma.rn.f32 	%f38, %f30, 0f3FB8AA3B, %f37;
	fma.rn.f32 	%f39, %f30, 0f32A57060, %f38;
	mov.b32 	%r61, %f35;
	shl.b32 	%r62, %r61, 23;
	mov.b32 	%f40, %r62;
	ex2.approx.ftz.f32 	%f41, %f39;
	mul.f32 	%f42, %f41, %f40;
	sub.f32 	%f43, %f7, %f259;
	fma.rn.f32 	%f44, %f43, 0f3BBB989D, 0f3F000000;
	cvt.sat.f32.f32 	%f45, %f44;
	fma.rm.f32 	%f46, %f45, %f34, %f33;
	add.f32 	%f47, %f46, 0fCB40007F;
	neg.f32 	%f48, %f47;
	fma.rn.f32 	%f49, %f43, 0f3FB8AA3B, %f48;
	fma.rn.f32 	%f50, %f43, 0f32A57060, %f49;
	mov.b32 	%r63, %f46;
	shl.b32 	%r64, %r63, 23;
	mov.b32 	%f51, %r64;
	ex2.approx.ftz.f32 	%f52, %f50;
	mul.f32 	%f53, %f52, %f51;
	fma.rn.f32 	%f54, %f260, %f42, %f53;
	sub.f32 	%f55, %f259, %f259;
	fma.rn.f32 	%f56, %f55, 0f3BBB989D, 0f3F000000;
	cvt.sat.f32.f32 	%f57, %f56;
	fma.rm.f32 	%f58, %f57, %f34, %f33;
	add.f32 	%f59, %f58, 0fCB40007F;
	neg.f32 	%f60, %f59;
	fma.rn.f32 	%f61, %f55, 0f3FB8AA3B, %f60;
	fma.rn.f32 	%f62, %f55, 0f32A57060, %f61;
	mov.b32 	%r65, %f58;
	shl.b32 	%r66, %r65, 23;
	mov.b32 	%f63, %r66;
	ex2.approx.ftz.f32 	%f64, %f62;
	mul.f32 	%f65, %f64, %f63;
	fma.rn.f32 	%f66, %f54, %f65, %f53;
	fma.rn.f32 	%f67, %f66, %f65, %f53;
	fma.rn.f32 	%f260, %f67, %f65, %f53;
	add.s32 	%r134, %r134, 4;
	setp.ne.s32 	%p5, %r134, %r28;
	mov.f32 	%f254, %f259;
	@%p5 bra 	$L__BB0_29;
$L__BB0_30:
	setp.eq.s32 	%p6, %r27, 0;
	@%p6 bra 	$L__BB0_33;
	mul.f32 	%f15, %f22, 0f00000000;
	mov.b32 	%r135, 0;
$L__BB0_32:
	.pragma "nounroll";
	max.f32 	%f18, %f259, %f15;
	sub.f32 	%f68, %f259, %f18;
	fma.rn.f32 	%f69, %f68, 0f3BBB989D, 0f3F000000;
	cvt.sat.f32.f32 	%f70, %f69;
	mov.f32 	%f71, 0f4B400001;
	mov.f32 	%f72, 0f437C0000;
	fma.rm.f32 	%f73, %f70, %f72, %f71;
	add.f32 	%f74, %f73, 0fCB40007F;
	neg.f32 	%f75, %f74;
	fma.rn.f32 	%f76, %f68, 0f3FB8AA3B, %f75;
	fma.rn.f32 	%f77, %f68, 0f32A57060, %f76;
	mov.b32 	%r68, %f73;
	shl.b32 	%r69, %r68, 23;
	mov.b32 	%f78, %r69;
	ex2.approx.ftz.f32 	%f79, %f77;
	mul.f32 	%f80, %f79, %f78;
	sub.f32 	%f81, %f15, %f18;
	fma.rn.f32 	%f82, %f81, 0f3BBB989D, 0f3F000000;
	cvt.sat.f32.f32 	%f83, %f82;
	fma.rm.f32 	%f84, %f83, %f72, %f71;
	add.f32 	%f85, %f84, 0fCB40007F;
	neg.f32 	%f86, %f85;
	fma.rn.f32 	%f87, %f81, 0f3FB8AA3B, %f86;
	fma.rn.f32 	%f88, %f81, 0f32A57060, %f87;
	mov.b32 	%r70, %f84;
	shl.b32 	%r71, %r70, 23;
	mov.b32 	%f89, %r71;
	ex2.approx.ftz.f32 	%f90, %f88;
	mul.f32 	%f91, %f90, %f89;
	fma.rn.f32 	%f260, %f260, %f80, %f91;
	add.s32 	%r135, %r135, 1;
	setp.ne.s32 	%p7, %r135, %r27;
	mov.f32 	%f259, %f18;
	@%p7 bra 	$L__BB0_32;
$L__BB0_33:
	rcp.rn.f32 	%f21, %f260;
	setp.lt.s32 	%p27, %r54, 1;
	@%p27 bra 	$L__BB0_46;
	mul.lo.s32 	%r33, %r54, %r1;
	and.b32  	%r34, %r54, 15;
	setp.lt.u32 	%p28, %r54, 16;
	mov.b32 	%r139, 0;
	@%p28 bra 	$L__BB0_37;
	and.b32  	%r139, %r54, 2147483632;
	neg.s32 	%r137, %r139;
	add.s64 	%rd20, %rd1, 32;
	mov.u32 	%r136, %r33;
$L__BB0_36:
	.pragma "nounroll";
	mul.wide.s32 	%rd48, %r136, 4;
	add.s64 	%rd49, %rd20, %rd48;
	ld.local.v4.f32 	{%f193, %f194, %f195, %f196}, [%rd63+-32];
	mul.f32 	%f197, %f21, %f193;
	st.global.f32 	[%rd49+-32], %f197;
	mul.f32 	%f198, %f21, %f194;
	st.global.f32 	[%rd49+-28], %f198;
	mul.f32 	%f199, %f21, %f195;
	st.global.f32 	[%rd49+-24], %f199;
	mul.f32 	%f200, %f21, %f196;
	st.global.f32 	[%rd49+-20], %f200;
	ld.local.v4.f32 	{%f201, %f202, %f203, %f204}, [%rd63+-16];
	mul.f32 	%f205, %f21, %f201;
	st.global.f32 	[%rd49+-16], %f205;
	mul.f32 	%f206, %f21, %f202;
	st.global.f32 	[%rd49+-12], %f206;
	mul.f32 	%f207, %f21, %f203;
	st.global.f32 	[%rd49+-8], %f207;
	mul.f32 	%f208, %f21, %f204;
	st.global.f32 	[%rd49+-4], %f208;
	ld.local.v4.f32 	{%f209, %f210, %f211, %f212}, [%rd63];
	mul.f32 	%f213, %f21, %f209;
	st.global.f32 	[%rd49], %f213;
	mul.f32 	%f214, %f21, %f210;
	st.global.f32 	[%rd49+4], %f214;
	mul.f32 	%f215, %f21, %f211;
	st.global.f32 	[%rd49+8], %f215;
	mul.f32 	%f216, %f21, %f212;
	st.global.f32 	[%rd49+12], %f216;
	ld.local.v4.f32 	{%f217, %f218, %f219, %f220}, [%rd63+16];
	mul.f32 	%f221, %f21, %f217;
	st.global.f32 	[%rd49+16], %f221;
	mul.f32 	%f222, %f21, %f218;
	st.global.f32 	[%rd49+20], %f222;
	mul.f32 	%f223, %f21, %f219;
	st.global.f32 	[%rd49+24], %f223;
	mul.f32 	%f224, %f21, %f220;
	st.global.f32 	[%rd49+28], %f224;
	add.s32 	%r137, %r137, 16;
	add.s64 	%rd63, %rd63, 64;
	add.s32 	%r136, %r136, 16;
	setp.ne.s32 	%p29, %r137, 0;
	@%p29 bra 	$L__BB0_36;
$L__BB0_37:
	setp.eq.s32 	%p30, %r34, 0;
	@%p30 bra 	$L__BB0_46;
	and.b32  	%r42, %r54, 7;
	setp.lt.u32 	%p31, %r34, 8;
	@%p31 bra 	$L__BB0_40;
	mul.wide.u32 	%rd50, %r139, 4;
	add.s64 	%rd51, %rd5, %rd50;
	ld.local.f32 	%f225, [%rd51];
	mul.f32 	%f226, %f21, %f225;
	add.s32 	%r123, %r139, %r33;
	mul.wide.s32 	%rd52, %r123, 4;
	add.s64 	%rd53, %rd1, %rd52;
	st.global.f32 	[%rd53], %f226;
	ld.local.f32 	%f227, [%rd51+4];
	mul.f32 	%f228, %f21, %f227;
	st.global.f32 	[%rd53+4], %f228;
	ld.local.f32 	%f229, [%rd51+8];
	mul.f32 	%f230, %f21, %f229;
	st.global.f32 	[%rd53+8], %f230;
	ld.local.f32 	%f231, [%rd51+12];
	mul.f32 	%f232, %f21, %f231;
	st.global.f32 	[%rd53+12], %f232;
	ld.local.f32 	%f233, [%rd51+16];
	mul.f32 	%f234, %f21, %f233;
	st.global.f32 	[%rd53+16], %f234;
	ld.local.f32 	%f235, [%rd51+20];
	mul.f32 	%f236, %f21, %f235;
	st.global.f32 	[%rd53+20], %f236;
	ld.local.f32 	%f237, [%rd51+24];
	mul.f32 	%f238, %f21, %f237;
	st.global.f32 	[%rd53+24], %f238;
	ld.local.f32 	%f239, [%rd51+28];
	mul.f32 	%f240, %f21, %f239;
	st.global.f32 	[%rd53+28], %f240;
	add.s32 	%r139, %r139, 8;
$L__BB0_40:
	setp.eq.s32 	%p32, %r42, 0;
	@%p32 bra 	$L__BB0_46;
	and.b32  	%r45, %r54, 3;
	setp.lt.u32 	%p33, %r42, 4;
	@%p33 bra 	$L__BB0_43;
	mul.wide.u32 	%rd54, %r139, 4;
	add.s64 	%rd55, %rd5, %rd54;
	ld.local.f32 	%f241, [%rd55];
	mul.f32 	%f242, %f21, %f241;
	add.s32 	%r124, %r139, %r33;
	mul.wide.s32 	%rd56, %r124, 4;
	add.s64 	%rd57, %rd1, %rd56;
	st.global.f32 	[%rd57], %f242;
	ld.local.f32 	%f243, [%rd55+4];
	mul.f32 	%f244, %f21, %f243;
	st.global.f32 	[%rd57+4], %f244;
	ld.local.f32 	%f245, [%rd55+8];
	mul.f32 	%f246, %f21, %f245;
	st.global.f32 	[%rd57+8], %f246;
	ld.local.f32 	%f247, [%rd55+12];
	mul.f32 	%f248, %f21, %f247;
	st.global.f32 	[%rd57+12], %f248;
	add.s32 	%r139, %r139, 4;
$L__BB0_43:
	setp.eq.s32 	%p34, %r45, 0;
	@%p34 bra 	$L__BB0_46;
	add.s32 	%r142, %r139, %r33;
	mul.wide.u32 	%rd58, %r139, 4;
	add.s64 	%rd64, %rd5, %rd58;
	neg.s32 	%r141, %r45;
$L__BB0_45:
	.pragma "nounroll";
	mul.wide.s32 	%rd59, %r142, 4;
	add.s64 	%rd60, %rd1, %rd59;
	ld.local.f32 	%f249, [%rd64];
	mul.f32 	%f250, %f21, %f249;
	st.global.f32 	[%rd60], %f250;
	add.s32 	%r142, %r142, 1;
	add.s64 	%rd64, %rd64, 4;
	add.s32 	%r141, %r141, 1;
	setp.ne.s32 	%p35, %r141, 0;
	@%p35 bra 	$L__BB0_45;
$L__BB0_46:
	ret;

}


// ===== COMPILED SASS (sm_100) =====

	.target	sm_100

	.elftype	@"ET_EXEC"


//--------------------- .note.nv.tkinfo           --------------------------
	.section	.note.nv.tkinfo,"",@"SHT_NOTE"
	.sectionflags	@"SHF_NOTE_NV_TKINFO"
	.tkinfo
        /*0018*/ 	.word	0x00000002
        /*0030*/ 	.string	""
        /*0030*/ 	.string	"ptxas"
        /*0030*/ 	.string	"Cuda compilation tools, release 13.0, V13.0.88"
        /*0030*/ 	.string	"Build cuda_13.0.r13.0/compiler.36424714_0"
        /*0030*/ 	.string	"-arch sm_100 -m 64 "



//--------------------- .note.nv.cuinfo           --------------------------
	.section	.note.nv.cuinfo,"",@"SHT_NOTE"
	.sectionflags	@"SHF_NOTE_NV_CUINFO"
        /*0018*/ 	.short	0x0002
        /*001a*/ 	.short	0x0064
        /*001c*/ 	.short	0x0082
	.zero		2


//--------------------- .nv.info                  --------------------------
	.section	.nv.info,"",@"SHT_CUDA_INFO"
	.align	4


	//----- nvinfo : EIATTR_REGCOUNT
	.align		4
        /*0000*/ 	.byte	0x04, 0x2f
        /*0002*/ 	.short	(.L_1 - .L_0)
	.align		4
.L_0:
        /*0004*/ 	.word	index@(_Z27waller_operator_int8_kernelPKaS0_S0_Pfiiff)
        /*0008*/ 	.word	0x00000026


	//----- nvinfo : EIATTR_FRAME_SIZE
	.align		4
.L_1:
        /*000c*/ 	.byte	0x04, 0x11
        /*000e*/ 	.short	(.L_3 - .L_2)
	.align		4
.L_2:
        /*0010*/ 	.word	index@($__internal_1_$__cuda_sm3x_div_rn_noftz_f32_slowpath)
        /*0014*/ 	.word	0x00000200


	//----- nvinfo : EIATTR_FRAME_SIZE
	.align		4
.L_3:
        /*0018*/ 	.byte	0x04, 0x11
        /*001a*/ 	.short	(.L_5 - .L_4)
	.align		4
.L_4:
        /*001c*/ 	.word	index@($__internal_0_$__cuda_sm20_rcp_rn_f32_slowpath)
        /*0020*/ 	.word	0x00000200


	//----- nvinfo : EIATTR_FRAME_SIZE
	.align		4
.L_5:
        /*0024*/ 	.byte	0x04, 0x11
        /*0026*/ 	.short	(.L_7 - .L_6)
	.align		4
.L_6:
        /*0028*/ 	.word	index@(_Z27waller_operator_int8_kernelPKaS0_S0_Pfiiff)
        /*002c*/ 	.word	0x00000200


	//----- nvinfo : EIATTR_MIN_STACK_SIZE
	.align		4
.L_7:
        /*0030*/ 	.byte	0x04, 0x12
        /*0032*/ 	.short	(.L_9 - .L_8)
	.align		4
.L_8:
        /*0034*/ 	.word	index@(_Z27waller_operator_int8_kernelPKaS0_S0_Pfiiff)
        /*0038*/ 	.word	0x00000200
.L_9:


//--------------------- .nv.compat                --------------------------
	.section	.nv.compat,"",@"SHT_CUDA_COMPAT_INFO"
	.align	4
        /*0000*/ 	.byte	0x02, 0x09, 0x00, 0x00, 0x02, 0x02, 0x01, 0x00, 0x02, 0x05, 0x05, 0x00, 0x03, 0x07, 0x01, 0x01
        /*0010*/ 	.byte	0x02, 0x03, 0x00, 0x00, 0x02, 0x06, 0x01, 0x00, 0x04, 0x0b, 0x08, 0x00, 0x01, 0x00, 0x00, 0x00
        /*0020*/ 	.byte	0x00, 0x00, 0x00, 0x00


//--------------------- .nv.info._Z27waller_operator_int8_kernelPKaS0_S0_Pfiiff --------------------------
	.section	.nv.info._Z27waller_operator_int8_kernelPKaS0_S0_Pfiiff,"",@"SHT_CUDA_INFO"
	.sectionflags	@""
	.align	4


	//----- nvinfo : EIATTR_CUDA_API_VERSION
	.align		4
        /*0000*/ 	.byte	0x04, 0x37
        /*0002*/ 	.short	(.L_11 - .L_10)
.L_10:
        /*0004*/ 	.word	0x00000082


	//----- nvinfo : EIATTR_KPARAM_INFO
	.align		4
.L_11:
        /*0008*/ 	.byte	0x04, 0x17
        /*000a*/ 	.short	(.L_13 - .L_12)
.L_12:
        /*000c*/ 	.word	0x00000000
        /*0010*/ 	.short	0x0007
        /*0012*/ 	.short	0x002c
        /*0014*/ 	.byte	0x00, 0xf0, 0x11, 0x00


	//----- nvinfo : EIATTR_KPARAM_INFO
	.align		4
.L_13:
        /*0018*/ 	.byte	0x04, 0x17
        /*001a*/ 	.short	(.L_15 - .L_14)
.L_14:
        /*001c*/ 	.word	0x00000000
        /*0020*/ 	.short	0x0006
        /*0022*/ 	.short	0x0028
        /*0024*/ 	.byte	0x00, 0xf0, 0x11, 0x00


	//----- nvinfo : EIATTR_KPARAM_INFO
	.align		4
.L_15:
        /*0028*/ 	.byte	0x04, 0x17
        /*002a*/ 	.short	(.L_17 - .L_16)
.L_16:
        /*002c*/ 	.word	0x00000000
        /*0030*/ 	.short	0x0005
        /*0032*/ 	.short	0x0024
        /*0034*/ 	.byte	0x00, 0xf0, 0x11, 0x00


	//----- nvinfo : EIATTR_KPARAM_INFO
	.align		4
.L_17:
        /*0038*/ 	.byte	0x04, 0x17
        /*003a*/ 	.short	(.L_19 - .L_18)
.L_18:
        /*003c*/ 	.word	0x00000000
        /*0040*/ 	.short	0x0004
        /*0042*/ 	.short	0x0020
        /*0044*/ 	.byte	0x00, 0xf0, 0x11, 0x00


	//----- nvinfo : EIATTR_KPARAM_INFO
	.align		4
.L_19:
        /*0048*/ 	.byte	0x04, 0x17
        /*004a*/ 	.short	(.L_21 - .L_20)
.L_20:
        /*004c*/ 	.word	0x00000000
        /*0050*/ 	.short	0x0003
        /*0052*/ 	.short	0x0018
        /*0054*/ 	.byte	0x00, 0xf5, 0x21, 0x00


	//----- nvinfo : EIATTR_KPARAM_INFO
	.align		4
.L_21:
        /*0058*/ 	.byte	0x04, 0x17
        /*005a*/ 	.short	(.L_23 - .L_22)
.L_22:
        /*005c*/ 	.word	0x00000000
        /*0060*/ 	.short	0x0002
        /*0062*/ 	.short	0x0010
        /*0064*/ 	.byte	0x00, 0xf5, 0x21, 0x00


	//----- nvinfo : EIATTR_KPARAM_INFO
	.align		4
.L_23:
        /*0068*/ 	.byte	0x04, 0x17
        /*006a*/ 	.short	(.L_25 - .L_24)
.L_24:
        /*006c*/ 	.word	0x00000000
        /*0070*/ 	.short	0x0001
        /*0072*/ 	.short	0x0008
        /*0074*/ 	.byte	0x00, 0xf5, 0x21, 0x00


	//----- nvinfo : EIATTR_KPARAM_INFO
	.align		4
.L_25:
        /*0078*/ 	.byte	0x04, 0x17
        /*007a*/ 	.short	(.L_27 - .L_26)
.L_26:
        /*007c*/ 	.word	0x00000000
        /*0080*/ 	.short	0x0000
        /*0082*/ 	.short	0x0000
        /*0084*/ 	.byte	0x00, 0xf5, 0x21, 0x00


	//----- nvinfo : EIATTR_SPARSE_MMA_MASK
	.align		4
.L_27:
        /*0088*/ 	.byte	0x03, 0x50
        /*008a*/ 	.short	0x0000


	//----- nvinfo : EIATTR_MAXREG_COUNT
	.align		4
        /*008c*/ 	.byte	0x03, 0x1b
        /*008e*/ 	.short	0x00ff


	//----- nvinfo : EIATTR_MERCURY_ISA_VERSION
	.align		4
        /*0090*/ 	.byte	0x03, 0x5f
        /*0092*/ 	.short	0x0101


	//----- nvinfo : EIATTR_VRC_CTA_INIT_COUNT
	.align		4
        /*0094*/ 	.byte	0x02, 0x4a
	.zero		1
	.zero		1


	//----- nvinfo : EIATTR_EXIT_INSTR_OFFSETS
	.align		4
        /*0098*/ 	.byte	0x04, 0x1c
        /*009a*/ 	.short	(.L_29 - .L_28)


	//   ....[0]....
.L_28:
        /*009c*/ 	.word	0x00000080


	//   ....[1]....
        /*00a0*/ 	.word	0x00002850


	//   ....[2]....
        /*00a4*/ 	.word	0x00002be0


	//   ....[3]....
        /*00a8*/ 	.word	0x00002da0


	//   ....[4]....
        /*00ac*/ 	.word	0x00002ed0


	//   ....[5]....
        /*00b0*/ 	.word	0x00002fb0


	//----- nvinfo : EIATTR_CRS_STACK_SIZE
	.align		4
.L_29:
        /*00b4*/ 	.byte	0x04, 0x1e
        /*00b6*/ 	.short	(.L_31 - .L_30)
.L_30:
        /*00b8*/ 	.word	0x00000000


	//----- nvinfo : EIATTR_CBANK_PARAM_SIZE
	.align		4
.L_31:
        /*00bc*/ 	.byte	0x03, 0x19
        /*00be*/ 	.short	0x0030


	//----- nvinfo : EIATTR_PARAM_CBANK
	.align		4
        /*00c0*/ 	.byte	0x04, 0x0a
        /*00c2*/ 	.short	(.L_33 - .L_32)
	.align		4
.L_32:
        /*00c4*/ 	.word	index@(.nv.constant0._Z27waller_operator_int8_kernelPKaS0_S0_Pfiiff)
        /*00c8*/ 	.short	0x0380
        /*00ca*/ 	.short	0x0030


	//----- nvinfo : EIATTR_SW_WAR
	.align		4
.L_33:
        /*00cc*/ 	.byte	0x04, 0x36
        /*00ce*/ 	.short	(.L_35 - .L_34)
.L_34:
        /*00d0*/ 	.word	0x00000008
.L_35:


//--------------------- .nv.callgraph             --------------------------
	.section	.nv.callgraph,"",@"SHT_CUDA_CALLGRAPH"
	.align	4
	.sectionentsize	8
	.align		4
        /*0000*/ 	.word	0x00000000
	.align		4
        /*0004*/ 	.word	0xffffffff
	.align		4
        /*0008*/ 	.word	0x00000000
	.align		4
        /*000c*/ 	.word	0xfffffffe
	.align		4
        /*0010*/ 	.word	0x00000000
	.align		4
        /*0014*/ 	.word	0xfffffffd
	.align		4
        /*0018*/ 	.word	0x00000000
	.align		4
        /*001c*/ 	.word	0xfffffffc


//--------------------- .text._Z27waller_operator_int8_kernelPKaS0_S0_Pfiiff --------------------------
	.section	.text._Z27waller_operator_int8_kernelPKaS0_S0_Pfiiff,"ax",@progbits
	.align	128
        .global         _Z27waller_operator_int8_kernelPKaS0_S0_Pfiiff
        .type           _Z27waller_operator_int8_kernelPKaS0_S0_Pfiiff,@function
        .size           _Z27waller_operator_int8_kernelPKaS0_S0_Pfiiff,(.L_x_72 - _Z27waller_operator_int8_kernelPKaS0_S0_Pfiiff)
        .other          _Z27waller_operator_int8_kernelPKaS0_S0_Pfiiff,@"STO_CUDA_ENTRY STV_DEFAULT"
_Z27waller_operator_int8_kernelPKaS0_S0_Pfiiff:
.text._Z27waller_operator_int8_kernelPKaS0_S0_Pfiiff:
[----:B------:R-:W0:Y:S01]  /*0000*/  LDC R1, c[0x0][0x37c] ;  /* 0x0000df00ff017b82 */ /* 0x000e220000000800 */
[----:B------:R-:W1:Y:S07]  /*0010*/  S2R R3, SR_TID.X ;  /* 0x0000000000037919 */ /* 0x000e6e0000002100 */
[----:B------:R-:W1:Y:S01]  /*0020*/  S2UR UR4, SR_CTAID.X ;  /* 0x00000000000479c3 */ /* 0x000e620000002500 */
[----:B------:R-:W2:Y:S01]  /*0030*/  LDCU UR5, c[0x0][0x3a0] ;  /* 0x00007400ff0577ac */ /* 0x000ea20008000800 */
[----:B0-----:R-:W-:-:S06]  /*0040*/  IADD3 R1, PT, PT, R1, -0x200, RZ ;  /* 0xfffffe0001017810 */ /* 0x001fcc0007ffe0ff */
[----:B------:R-:W1:Y:S02]  /*0050*/  LDC R6, c[0x0][0x360] ;  /* 0x0000d800ff067b82 */ /* 0x000e640000000800 */
[----:B-1----:R-:W-:-:S05]  /*0060*/  IMAD R6, R6, UR4, R3 ;  /* 0x0000000406067c24 */ /* 0x002fca000f8e0203 */
[----:B--2---:R-:W-:-:S13]  /*0070*/  ISETP.GE.AND P0, PT, R6, UR5, PT ;  /* 0x0000000506007c0c */ /* 0x004fda000bf06270 */
[----:B------:R-:W-:Y:S05]  /*0080*/  @P0 EXIT ;  /* 0x000000000000094d */ /* 0x000fea0003800000 */
[----:B------:R0:W-:Y:S01]  /*0090*/  STL.128 [R1], RZ ;  /* 0x000000ff01007387 */ /* 0x0001e20000100c00 */
[----:B------:R-:W-:Y:S01]  /*00a0*/  ISETP.GE.AND P0, PT, R6, RZ, PT ;  /* 0x000000ff0600720c */ /* 0x000fe20003f06270 */
[----:B------:R-:W1:Y:S01]  /*00b0*/  LDCU.64 UR6, c[0x0][0x358] ;  /* 0x00006b00ff0677ac */ /* 0x000e620008000a00 */
[----:B------:R-:W-:Y:S01]  /*00c0*/  BSSY.RECONVERGENT B2, `(.L_x_0) ;  /* 0x0000268000027945 */ /* 0x000fe20003800200 */
[----:B------:R0:W-:Y:S01]  /*00d0*/  STL.128 [R1+0x10], RZ ;  /* 0x000010ff01007387 */ /* 0x0001e20000100c00 */
[----:B------:R-:W-:Y:S01]  /*00e0*/  HFMA2 R2, -RZ, RZ, 0, 0 ;  /* 0x00000000ff027431 */ /* 0x000fe200000001ff */
[----:B------:R-:W-:Y:S01]  /*00f0*/  MOV R4, R1 ;  /* 0x0000000100047202 */ /* 0x000fe20000000f00 */
[----:B------:R-:W-:Y:S01]  /*0100*/  VIADD R0, R1, 0x20 ;  /* 0x0000002001007836 */ /* 0x000fe20000000000 */
[----:B------:R0:W-:Y:S04]  /*0110*/  STL.128 [R1+0x20], RZ ;  /* 0x000020ff01007387 */ /* 0x0001e80000100c00 */
        /* <DEDUP_REMOVED lines=28> */
[----:B------:R0:W-:Y:S01]  /*02e0*/  STL.128 [R1+0x1f0], RZ ;  /* 0x0001f0ff01007387 */ /* 0x0001e20000100c00 */
[----:B-1----:R-:W-:Y:S05]  /*02f0*/  @!P0 BRA `(.L_x_1) ;  /* 0x0000002400108947 */ /* 0x002fea0003800000 */
[----:B------:R-:W1:Y:S02]  /*0300*/  LDC R13, c[0x0][0x3a4] ;  /* 0x0000e900ff0d7b82 */ /* 0x000e640000000800 */
[----:B-1----:R-:W-:-:S13]  /*0310*/  ISETP.GE.AND P0, PT, R13, 0x1, PT ;  /* 0x000000010d00780c */ /* 0x002fda0003f06270 */
[----:B------:R-:W-:Y:S05]  /*0320*/  @!P0 BRA `(.L_x_2) ;  /* 0x0000001c00b08947 */ /* 0x000fea0003800000 */
[----:B------:R-:W-:Y:S02]  /*0330*/  IMAD R7, R6, R13, RZ ;  /* 0x0000000d06077224 */ /* 0x000fe400078e02ff */
[----:B------:R-:W-:Y:S01]  /*0340*/  HFMA2 R15, -RZ, RZ, 0, 0 ;  /* 0x00000000ff0f7431 */ /* 0x000fe200000001ff */
[----:B------:R-:W-:Y:S01]  /*0350*/  BSSY.RECONVERGENT B1, `(.L_x_3) ;  /* 0x00001e8000017945 */ /* 0x000fe20003800200 */
[C---:B------:R-:W-:Y:S01]  /*0360*/  LOP3.LUT R12, R13.reuse, 0x7, RZ, 0xc0, !PT ;  /* 0x000000070d0c7812 */ /* 0x040fe200078ec0ff */
[----:B------:R-:W-:Y:S01]  /*0370*/  IMAD.MOV.U32 R2, RZ, RZ, RZ ;  /* 0x000000ffff027224 */ /* 0x000fe200078e00ff */
[----:B------:R-:W-:Y:S02]  /*0380*/  LOP3.LUT R13, R13, 0x7ffffff8, RZ, 0xc0, !PT ;  /* 0x7ffffff80d0d7812 */ /* 0x000fe400078ec0ff */
[----:B------:R-:W-:Y:S02]  /*0390*/  MOV R14, 0xff800000 ;  /* 0xff800000000e7802 */ /* 0x000fe40000000f00 */
[----:B------:R-:W-:-:S07]  /*03a0*/  SHF.R.S32.HI R16, RZ, 0x1f, R7 ;  /* 0x0000001fff107819 */ /* 0x000fce0000011407 */
.L_x_42:
[----:B-1----:R-:W1:Y:S01]  /*03b0*/  LDC R20, c[0x0][0x3a4] ;  /* 0x0000e900ff147b82 */ /* 0x002e620000000800 */
[----:B------:R-:W-:Y:S01]  /*03c0*/  MOV R18, RZ ;  /* 0x000000ff00127202 */ /* 0x000fe20000000f00 */
[----:B--2---:R-:W-:Y:S01]  /*03d0*/  IMAD.MOV.U32 R3, RZ, RZ, RZ ;  /* 0x000000ffff037224 */ /* 0x004fe200078e00ff */
[----:B-1----:R-:W-:Y:S01]  /*03e0*/  ISETP.GE.U32.AND P0, PT, R20, 0x8, PT ;  /* 0x000000081400780c */ /* 0x002fe20003f06070 */
[----:B------:R-:W-:-:S12]  /*03f0*/  IMAD R17, R15, R20, RZ ;  /* 0x000000140f117224 */ /* 0x000fd800078e02ff */
[----:B---34-:R-:W-:Y:S05]  /*0400*/  @!P0 BRA `(.L_x_4) ;  /* 0x0000000000c08947 */ /* 0x018fea0003800000 */
[----:B------:R-:W1:Y:S01]  /*0410*/  LDCU.128 UR8, c[0x0][0x380] ;  /* 0x00007000ff0877ac */ /* 0x000e620008000c00 */
[----:B------:R-:W-:Y:S02]  /*0420*/  LOP3.LUT R13, R20, 0x7ffffff8, RZ, 0xc0, !PT ;  /* 0x7ffffff8140d7812 */ /* 0x000fe400078ec0ff */
[----:B------:R-:W-:Y:S02]  /*0430*/  MOV R3, RZ ;  /* 0x000000ff00037202 */ /* 0x000fe40000000f00 */
[----:B------:R-:W-:Y:S02]  /*0440*/  IADD3 R5, PT, PT, -R13, RZ, RZ ;  /* 0x000000ff0d057210 */ /* 0x000fe40007ffe1ff */
[----:B-1----:R-:W-:Y:S02]  /*0450*/  IADD3 R10, P1, PT, R7, UR8, RZ ;  /* 0x00000008070a7c10 */ /* 0x002fe4000ff3e0ff */
[----:B------:R-:W-:Y:S02]  /*0460*/  IADD3 R8, P3, PT, R17, UR10, RZ ;  /* 0x0000000a11087c10 */ /* 0x000fe4000ff7e0ff */
[----:B------:R-:W-:-:S02]  /*0470*/  IADD3 R10, P2, PT, R10, 0x3, RZ ;  /* 0x000000030a0a7810 */ /* 0x000fc40007f5e0ff */
[----:B------:R-:W-:Y:S02]  /*0480*/  IADD3 R8, P4, PT, R8, 0x3, RZ ;  /* 0x0000000308087810 */ /* 0x000fe40007f9e0ff */
[----:B------:R-:W-:Y:S02]  /*0490*/  IADD3.X R11, PT, PT, RZ, UR9, R16, P2, P1 ;  /* 0x00000009ff0b7c10 */ /* 0x000fe400097e2410 */
[----:B------:R-:W-:-:S09]  /*04a0*/  IADD3.X R9, PT, PT, RZ, UR11, RZ, P4, P3 ;  /* 0x0000000bff097c10 */ /* 0x000fd2000a7e64ff */
.L_x_5:
[----:B------:R-:W2:Y:S04]  /*04b0*/  LDG.E.U8.CONSTANT R24, desc[UR6][R8.64] ;  /* 0x0000000608187981 */ /* 0x000ea8000c1e9100 */
[----:B------:R-:W2:Y:S04]  /*04c0*/  LDG.E.U8.CONSTANT R25, desc[UR6][R8.64+-0x1] ;  /* 0xffffff0608197981 */ /* 0x000ea8000c1e9100 */
[----:B------:R-:W3:Y:S04]  /*04d0*/  LDG.E.U8.CONSTANT R26, desc[UR6][R8.64+-0x2] ;  /* 0xfffffe06081a7981 */ /* 0x000ee8000c1e9100 */
[----:B------:R-:W3:Y:S04]  /*04e0*/  LDG.E.U8.CONSTANT R27, desc[UR6][R8.64+-0x3] ;  /* 0xfffffd06081b7981 */ /* 0x000ee8000c1e9100 */
[----:B------:R-:W4:Y:S04]  /*04f0*/  LDG.E.U8.CONSTANT R28, desc[UR6][R10.64] ;  /* 0x000000060a1c7981 */ /* 0x000f28000c1e9100 */
[----:B------:R-:W4:Y:S04]  /*0500*/  LDG.E.U8.CONSTANT R29, desc[UR6][R10.64+-0x1] ;  /* 0xffffff060a1d7981 */ /* 0x000f28000c1e9100 */
[----:B------:R-:W5:Y:S04]  /*0510*/  LDG.E.U8.CONSTANT R30, desc[UR6][R10.64+-0x2] ;  /* 0xfffffe060a1e7981 */ /* 0x000f68000c1e9100 */
[----:B------:R-:W5:Y:S04]  /*0520*/  LDG.E.U8.CONSTANT R31, desc[UR6][R10.64+-0x3] ;  /* 0xfffffd060a1f7981 */ /* 0x000f68000c1e9100 */
[----:B------:R-:W5:Y:S04]  /*0530*/  LDG.E.U8.CONSTANT R32, desc[UR6][R8.64+0x4] ;  /* 0x0000040608207981 */ /* 0x000f68000c1e9100 */
[----:B------:R-:W5:Y:S04]  /*0540*/  LDG.E.U8.CONSTANT R33, desc[UR6][R8.64+0x3] ;  /* 0x0000030608217981 */ /* 0x000f68000c1e9100 */
[----:B------:R-:W5:Y:S04]  /*0550*/  LDG.E.U8.CONSTANT R23, desc[UR6][R8.64+0x2] ;  /* 0x0000020608177981 */ /* 0x000f68000c1e9100 */
[----:B------:R1:W5:Y:S04]  /*0560*/  LDG.E.U8.CONSTANT R22, desc[UR6][R8.64+0x1] ;  /* 0x0000010608167981 */ /* 0x000368000c1e9100 */
[----:B------:R-:W5:Y:S04]  /*0570*/  LDG.E.U8.CONSTANT R18, desc[UR6][R10.64+0x4] ;  /* 0x000004060a127981 */ /* 0x000f68000c1e9100 */
[----:B------:R-:W5:Y:S04]  /*0580*/  LDG.E.U8.CONSTANT R19, desc[UR6][R10.64+0x3] ;  /* 0x000003060a137981 */ /* 0x000f68000c1e9100 */
[----:B------:R-:W5:Y:S04]  /*0590*/  LDG.E.U8.CONSTANT R20, desc[UR6][R10.64+0x2] ;  /* 0x000002060a147981 */ /* 0x000f68000c1e9100 */
[----:B------:R0:W5:Y:S01]  /*05a0*/  LDG.E.U8.CONSTANT R21, desc[UR6][R10.64+0x1] ;  /* 0x000001060a157981 */ /* 0x000162000c1e9100 */
[----:B------:R-:W-:Y:S01]  /*05b0*/  VIADD R5, R5, 0x8 ;  /* 0x0000000805057836 */ /* 0x000fe20000000000 */
[----:B-1----:R-:W-:-:S04]  /*05c0*/  IADD3 R8, P3, PT, R8, 0x8, RZ ;  /* 0x0000000808087810 */ /* 0x002fc80007f7e0ff */
[----:B------:R-:W-:Y:S02]  /*05d0*/  ISETP.NE.AND P1, PT, R5, RZ, PT ;  /* 0x000000ff0500720c */ /* 0x000fe40003f25270 */
[----:B------:R-:W-:Y:S02]  /*05e0*/  IADD3.X R9, PT, PT, RZ, R9, RZ, P3, !PT ;  /* 0x00000009ff097210 */ /* 0x000fe40001ffe4ff */
[----:B0-----:R-:W-:-:S04]  /*05f0*/  IADD3 R10, P2, PT, R10, 0x8, RZ ;  /* 0x000000080a0a7810 */ /* 0x001fc80007f5e0ff */
[----:B------:R-:W-:Y:S02]  /*0600*/  IADD3.X R11, PT, PT, RZ, R11, RZ, P2, !PT ;  /* 0x0000000bff0b7210 */ /* 0x000fe400017fe4ff */
[----:B--2---:R-:W-:Y:S02]  /*0610*/  PRMT R24, R25, 0x3340, R24 ;  /* 0x0000334019187816 */ /* 0x004fe40000000018 */
[----:B---3--:R-:W-:-:S04]  /*0620*/  PRMT R27, R27, 0x3340, R26 ;  /* 0x000033401b1b7816 */ /* 0x008fc8000000001a */
[----:B------:R-:W-:Y:S02]  /*0630*/  PRMT R24, R27, 0x5410, R24 ;  /* 0x000054101b187816 */ /* 0x000fe40000000018 */
[----:B----4-:R-:W-:Y:S02]  /*0640*/  PRMT R28, R29, 0x3340, R28 ;  /* 0x000033401d1c7816 */ /* 0x010fe4000000001c */
[----:B-----5:R-:W-:-:S04]  /*0650*/  PRMT R31, R31, 0x3340, R30 ;  /* 0x000033401f1f7816 */ /* 0x020fc8000000001e */
[----:B------:R-:W-:Y:S02]  /*0660*/  PRMT R28, R31, 0x5410, R28 ;  /* 0x000054101f1c7816 */ /* 0x000fe4000000001c */
[----:B------:R-:W-:-:S03]  /*0670*/  PRMT R32, R33, 0x3340, R32 ;  /* 0x0000334021207816 */ /* 0x000fc60000000020 */
[----:B------:R-:W-:Y:S01]  /*0680*/  IDP.4A.S8.S8 R3, R24, R28, R3 ;  /* 0x0000001c18037226 */ /* 0x000fe20000000603 */
[----:B------:R-:W-:-:S04]  /*0690*/  PRMT R23, R22, 0x3340, R23 ;  /* 0x0000334016177816 */ /* 0x000fc80000000017 */
[----:B------:R-:W-:Y:S02]  /*06a0*/  PRMT R32, R23, 0x5410, R32 ;  /* 0x0000541017207816 */ /* 0x000fe40000000020 */
[----:B------:R-:W-:Y:S02]  /*06b0*/  PRMT R18, R19, 0x3340, R18 ;  /* 0x0000334013127816 */ /* 0x000fe40000000012 */
[----:B------:R-:W-:-:S04]  /*06c0*/  PRMT R21, R21, 0x3340, R20 ;  /* 0x0000334015157816 */ /* 0x000fc80000000014 */
[----:B------:R-:W-:-:S05]  /*06d0*/  PRMT R18, R21, 0x5410, R18 ;  /* 0x0000541015127816 */ /* 0x000fca0000000012 */
[----:B------:R-:W-:Y:S01]  /*06e0*/  IDP.4A.S8.S8 R3, R32, R18, R3 ;  /* 0x0000001220037226 */ /* 0x000fe20000000603 */
[----:B------:R-:W-:Y:S06]  /*06f0*/  @P1 BRA `(.L_x_5) ;  /* 0xfffffffc006c1947 */ /* 0x000fec000383ffff */
[----:B------:R-:W-:-:S07]  /*0700*/  IMAD.MOV.U32 R18, RZ, RZ, R13 ;  /* 0x000000ffff127224 */ /* 0x000fce00078e000d */
.L_x_4:
[----:B------:R-:W-:-:S13]  /*0710*/  ISETP.NE.AND P4, PT, R12, RZ, PT ;  /* 0x000000ff0c00720c */ /* 0x000fda0003f85270 */
[----:B------:R-:W-:Y:S05]  /*0720*/  @!P4 BRA `(.L_x_6) ;  /* 0x00000004000cc947 */ /* 0x000fea0003800000 */
[----:B------:R-:W1:Y:S01]  /*0730*/  LDCU.128 UR8, c[0x0][0x380] ;  /* 0x00007000ff0877ac */ /* 0x000e620008000c00 */
[----:B------:R-:W-:-:S04]  /*0740*/  IADD3 R10, PT, PT, R17, R18, RZ ;  /* 0x00000012110a7210 */ /* 0x000fc80007ffe0ff */
[----:B-1----:R-:W-:Y:S02]  /*0750*/  IADD3 R10, P3, PT, R10, UR10, RZ ;  /* 0x0000000a0a0a7c10 */ /* 0x002fe4000ff7e0ff */
[----:B------:R-:W-:Y:S02]  /*0760*/  IADD3 R8, P1, P2, R18, UR8, R7 ;  /* 0x0000000812087c10 */ /* 0x000fe4000fa3e007 */
[----:B------:R-:W-:Y:S02]  /*0770*/  IADD3.X R11, PT, PT, RZ, UR11, RZ, P3, !PT ;  /* 0x0000000bff0b7c10 */ /* 0x000fe40009ffe4ff */
[----:B------:R-:W-:-:S03]  /*0780*/  IADD3.X R9, PT, PT, RZ, UR9, R16, P1, P2 ;  /* 0x00000009ff097c10 */ /* 0x000fc60008fe4410 */
[----:B------:R-:W2:Y:S04]  /*0790*/  LDG.E.U8.CONSTANT R10, desc[UR6][R10.64] ;  /* 0x000000060a0a7981 */ /* 0x000ea8000c1e9100 */
[----:B------:R-:W3:Y:S01]  /*07a0*/  LDG.E.U8.CONSTANT R5, desc[UR6][R8.64] ;  /* 0x0000000608057981 */ /* 0x000ee2000c1e9100 */
[----:B------:R-:W-:Y:S02]  /*07b0*/  ISETP.NE.AND P1, PT, R12, 0x1, PT ;  /* 0x000000010c00780c */ /* 0x000fe40003f25270 */
[----:B--2---:R-:W-:Y:S02]  /*07c0*/  PRMT R19, R10, 0x8880, RZ ;  /* 0x000088800a137816 */ /* 0x004fe400000000ff */
[----:B---3--:R-:W-:-:S03]  /*07d0*/  PRMT R20, R5, 0x8880, RZ ;  /* 0x0000888005147816 */ /* 0x008fc600000000ff */
[----:B------:R-:W-:-:S04]  /*07e0*/  IMAD.MOV.U32 R5, RZ, RZ, R19 ;  /* 0x000000ffff057224 */ /* 0x000fc800078e0013 */
[----:B------:R-:W-:Y:S02]  /*07f0*/  IMAD R3, R20, R5, R3 ;  /* 0x0000000514037224 */ /* 0x000fe400078e0203 */
[----:B------:R-:W-:Y:S05]  /*0800*/  @!P1 BRA `(.L_x_6) ;  /* 0x0000000000d49947 */ /* 0x000fea0003800000 */
[----:B------:R-:W-:Y:S01]  /*0810*/  IADD3 R10, P1, P2, R18, UR10, R17 ;  /* 0x0000000a120a7c10 */ /* 0x000fe2000fa3e011 */
[----:B------:R-:W2:Y:S03]  /*0820*/  LDG.E.U8.CONSTANT R5, desc[UR6][R8.64+0x1] ;  /* 0x0000010608057981 */ /* 0x000ea6000c1e9100 */
[----:B------:R-:W-:-:S05]  /*0830*/  IADD3.X R11, PT, PT, RZ, UR11, RZ, P1, P2 ;  /* 0x0000000bff0b7c10 */ /* 0x000fca0008fe44ff */
[----:B------:R-:W3:Y:S01]  /*0840*/  LDG.E.U8.CONSTANT R18, desc[UR6][R10.64+0x1] ;  /* 0x000001060a127981 */ /* 0x000ee2000c1e9100 */
[----:B------:R-:W-:Y:S02]  /*0850*/  ISETP.NE.AND P1, PT, R12, 0x2, PT ;  /* 0x000000020c00780c */ /* 0x000fe40003f25270 */
[----:B--2---:R-:W-:Y:S02]  /*0860*/  PRMT R5, R5, 0x8880, RZ ;  /* 0x0000888005057816 */ /* 0x004fe400000000ff */
[----:B---3--:R-:W-:Y:S02]  /*0870*/  PRMT R19, R18, 0x8880, RZ ;  /* 0x0000888012137816 */ /* 0x008fe400000000ff */
[----:B------:R-:W-:Y:S02]  /*0880*/  MOV R18, R5 ;  /* 0x0000000500127202 */ /* 0x000fe40000000f00 */
[----:B------:R-:W-:-:S05]  /*0890*/  MOV R5, R19 ;  /* 0x0000001300057202 */ /* 0x000fca0000000f00 */
[----:B------:R-:W-:Y:S01]  /*08a0*/  IMAD R3, R18, R5, R3 ;  /* 0x0000000512037224 */ /* 0x000fe200078e0203 */
[----:B------:R-:W-:Y:S06]  /*08b0*/  @!P1 BRA `(.L_x_6) ;  /* 0x0000000000a89947 */ /* 0x000fec0003800000 */
[----:B------:R-:W2:Y:S04]  /*08c0*/  LDG.E.U8.CONSTANT R5, desc[UR6][R8.64+0x2] ;  /* 0x0000020608057981 */ /* 0x000ea8000c1e9100 */
[----:B------:R-:W3:Y:S01]  /*08d0*/  LDG.E.U8.CONSTANT R18, desc[UR6][R10.64+0x2] ;  /* 0x000002060a127981 */ /* 0x000ee2000c1e9100 */
[----:B------:R-:W-:Y:S02]  /*08e0*/  ISETP.NE.AND P1, PT, R12, 0x3, PT ;  /* 0x000000030c00780c */ /* 0x000fe40003f25270 */
[----:B--2---:R-:W-:Y:S02]  /*08f0*/  PRMT R5, R5, 0x8880, RZ ;  /* 0x0000888005057816 */ /* 0x004fe400000000ff */
[----:B---3--:R-:W-:-:S03]  /*0900*/  PRMT R19, R18, 0x8880, RZ ;  /* 0x0000888012137816 */ /* 0x008fc600000000ff */
[----:B------:R-:W-:Y:S01]  /*0910*/  IMAD.MOV.U32 R18, RZ, RZ, R5 ;  /* 0x000000ffff127224 */ /* 0x000fe200078e0005 */
[----:B------:R-:W-:-:S05]  /*0920*/  MOV R5, R19 ;  /* 0x0000001300057202 */ /* 0x000fca0000000f00 */
[----:B------:R-:W-:Y:S01]  /*0930*/  IMAD R3, R18, R5, R3 ;  /* 0x0000000512037224 */ /* 0x000fe200078e0203 */
[----:B------:R-:W-:Y:S06]  /*0940*/  @!P1 BRA `(.L_x_6) ;  /* 0x0000000000849947 */ /* 0x000fec0003800000 */
[----:B------:R-:W2:Y:S04]  /*0950*/  LDG.E.U8.CONSTANT R5, desc[UR6][R8.64+0x3] ;  /* 0x0000030608057981 */ /* 0x000ea8000c1e9100 */
[----:B------:R-:W3:Y:S01]  /*0960*/  LDG.E.U8.CONSTANT R18, desc[UR6][R10.64+0x3] ;  /* 0x000003060a127981 */ /* 0x000ee2000c1e9100 */
[----:B------:R-:W-:Y:S02]  /*0970*/  ISETP.NE.AND P1, PT, R12, 0x4, PT ;  /* 0x000000040c00780c */ /* 0x000fe40003f25270 */
[----:B--2---:R-:W-:Y:S02]  /*0980*/  PRMT R5, R5, 0x8880, RZ ;  /* 0x0000888005057816 */ /* 0x004fe400000000ff */
[----:B---3--:R-:W-:Y:S02]  /*0990*/  PRMT R19, R18, 0x8880, RZ ;  /* 0x0000888012137816 */ /* 0x008fe400000000ff */
[----:B------:R-:W-:-:S03]  /*09a0*/  MOV R18, R5 ;  /* 0x0000000500127202 */ /* 0x000fc60000000f00 */
[----:B------:R-:W-:-:S04]  /*09b0*/  IMAD.MOV.U32 R5, RZ, RZ, R19 ;  /* 0x000000ffff057224 */ /* 0x000fc800078e0013 */
[----:B------:R-:W-:Y:S01]  /*09c0*/  IMAD R3, R18, R5, R3 ;  /* 0x0000000512037224 */ /* 0x000fe200078e0203 */
[----:B------:R-:W-:Y:S06]  /*09d0*/  @!P1 BRA `(.L_x_6) ;  /* 0x0000000000609947 */ /* 0x000fec0003800000 */
[----:B------:R-:W2:Y:S04]  /*09e0*/  LDG.E.U8.CONSTANT R5, desc[UR6][R8.64+0x4] ;  /* 0x0000040608057981 */ /* 0x000ea8000c1e9100 */
[----:B------:R-:W3:Y:S01]  /*09f0*/  LDG.E.U8.CONSTANT R18, desc[UR6][R10.64+0x4] ;  /* 0x000004060a127981 */ /* 0x000ee2000c1e9100 */
[----:B------:R-:W-:Y:S02]  /*0a00*/  ISETP.NE.AND P1, PT, R12, 0x5, PT ;  /* 0x000000050c00780c */ /* 0x000fe40003f25270 */
[----:B--2---:R-:W-:Y:S02]  /*0a10*/  PRMT R5, R5, 0x8880, RZ ;  /* 0x0000888005057816 */ /* 0x004fe400000000ff */
[----:B---3--:R-:W-:Y:S02]  /*0a20*/  PRMT R19, R18, 0x8880, RZ ;  /* 0x0000888012137816 */ /* 0x008fe400000000ff */
[----:B------:R-:W-:-:S02]  /*0a30*/  MOV R18, R5 ;  /* 0x0000000500127202 */ /* 0x000fc40000000f00 */
[----:B------:R-:W-:-:S05]  /*0a40*/  MOV R5, R19 ;  /* 0x0000001300057202 */ /* 0x000fca0000000f00 */
[----:B------:R-:W-:Y:S01]  /*0a50*/  IMAD R3, R18, R5, R3 ;  /* 0x0000000512037224 */ /* 0x000fe200078e0203 */
[----:B------:R-:W-:Y:S06]  /*0a60*/  @!P1 BRA `(.L_x_6) ;  /* 0x00000000003c9947 */ /* 0x000fec0003800000 */
[----:B------:R-:W-:Y:S01]  /*0a70*/  ISETP.NE.AND P1, PT, R12, 0x6, PT ;  /* 0x000000060c00780c */ /* 0x000fe20003f25270 */
[----:B------:R-:W2:Y:S04]  /*0a80*/  LDG.E.U8.CONSTANT R5, desc[UR6][R8.64+0x5] ;  /* 0x0000050608057981 */ /* 0x000ea8000c1e9100 */
[----:B------:R-:W3:Y:S08]  /*0a90*/  LDG.E.U8.CONSTANT R18, desc[UR6][R10.64+0x5] ;  /* 0x000005060a127981 */ /* 0x000ef0000c1e9100 */
[----:B------:R-:W4:Y:S04]  /*0aa0*/  @P1 LDG.E.U8.CONSTANT R19, desc[UR6][R8.64+0x6] ;  /* 0x0000060608131981 */ /* 0x000f28000c1e9100 */
[----:B------:R-:W5:Y:S01]  /*0ab0*/  @P1 LDG.E.U8.CONSTANT R20, desc[UR6][R10.64+0x6] ;  /* 0x000006060a141981 */ /* 0x000f62000c1e9100 */
[----:B--2---:R-:W-:-:S02]  /*0ac0*/  PRMT R5, R5, 0x8880, RZ ;  /* 0x0000888005057816 */ /* 0x004fc400000000ff */
[----:B---3--:R-:W-:-:S03]  /*0ad0*/  PRMT R21, R18, 0x8880, RZ ;  /* 0x0000888012157816 */ /* 0x008fc600000000ff */
[----:B------:R-:W-:Y:S01]  /*0ae0*/  IMAD.MOV.U32 R18, RZ, RZ, R5 ;  /* 0x000000ffff127224 */ /* 0x000fe200078e0005 */
[----:B------:R-:W-:Y:S02]  /*0af0*/  MOV R5, R21 ;  /* 0x0000001500057202 */ /* 0x000fe40000000f00 */
[----:B----4-:R-:W-:-:S03]  /*0b00*/  @P1 PRMT R19, R19, 0x8880, RZ ;  /* 0x0000888013131816 */ /* 0x010fc600000000ff */
[----:B------:R-:W-:Y:S01]  /*0b10*/  IMAD R3, R18, R5, R3 ;  /* 0x0000000512037224 */ /* 0x000fe200078e0203 */
[----:B-----5:R-:W-:Y:S02]  /*0b20*/  @P1 PRMT R21, R20, 0x8880, RZ ;  /* 0x0000888014151816 */ /* 0x020fe400000000ff */
[----:B------:R-:W-:-:S03]  /*0b30*/  @P1 MOV R20, R19 ;  /* 0x0000001300141202 */ /* 0x000fc60000000f00 */
[----:B------:R-:W-:-:S04]  /*0b40*/  @P1 IMAD.MOV.U32 R19, RZ, RZ, R21 ;  /* 0x000000ffff131224 */ /* 0x000fc800078e0015 */
[----:B------:R-:W-:-:S07]  /*0b50*/  @P1 IMAD R3, R20, R19, R3 ;  /* 0x0000001314031224 */ /* 0x000fce00078e0203 */
.L_x_6:
[----:B------:R-:W1:Y:S01]  /*0b60*/  LDCU UR4, c[0x0][0x3a8] ;  /* 0x00007500ff0477ac */ /* 0x000e620008000800 */
[----:B------:R-:W-:Y:S01]  /*0b70*/  I2FP.F32.S32 R3, R3 ;  /* 0x0000000300037245 */ /* 0x000fe20000201400 */
[----:B------:R-:W-:Y:S01]  /*0b80*/  HFMA2 R10, -RZ, RZ, 0.96630859375, -0.0022525787353515625 ;  /* 0x3bbb989dff0a7431 */ /* 0x000fe200000001ff */
[----:B------:R-:W-:-:S03]  /*0b90*/  MOV R19, 0x437c0000 ;  /* 0x437c000000137802 */ /* 0x000fc60000000f00 */
[----:B-1----:R-:W-:-:S05]  /*0ba0*/  FMUL R3, R3, UR4 ;  /* 0x0000000403037c20 */ /* 0x002fca0008400000 */
[----:B------:R-:W-:-:S05]  /*0bb0*/  FMNMX R5, R3, R14, !PT ;  /* 0x0000000e03057209 */ /* 0x000fca0007800000 */
[----:B------:R-:W-:Y:S01]  /*0bc0*/  FADD R9, R3, -R5 ;  /* 0x8000000503097221 */ /* 0x000fe20000000000 */
[----:B------:R-:W-:-:S03]  /*0bd0*/  FADD R3, -R5, R14 ;  /* 0x0000000e05037221 */ /* 0x000fc60000000100 */
[----:B------:R-:W-:-:S04]  /*0be0*/  FFMA.SAT R8, R9, R10, 0.5 ;  /* 0x3f00000009087423 */ /* 0x000fc8000000200a */
[----:B------:R-:W-:Y:S01]  /*0bf0*/  FFMA.RM R11, R8, R19, 12582913 ;  /* 0x4b400001080b7423 */ /* 0x000fe20000004013 */
[----:B------:R-:W-:-:S03]  /*0c00*/  FFMA.SAT R8, R3, R10, 0.5 ;  /* 0x3f00000003087423 */ /* 0x000fc6000000200a */
[C---:B------:R-:W-:Y:S01]  /*0c10*/  FADD R10, R11.reuse, -12583039 ;  /* 0xcb40007f0b0a7421 */ /* 0x040fe20000000000 */
[----:B------:R-:W-:Y:S01]  /*0c20*/  FFMA.RM R8, R8, R19, 12582913 ;  /* 0x4b40000108087423 */ /* 0x000fe20000004013 */
[----:B------:R-:W-:Y:S02]  /*0c30*/  IMAD.SHL.U32 R19, R11, 0x800000, RZ ;  /* 0x008000000b137824 */ /* 0x000fe400078e00ff */
[C---:B------:R-:W-:Y:S01]  /*0c40*/  FFMA R14, R9.reuse, 1.4426950216293334961, -R10 ;  /* 0x3fb8aa3b090e7823 */ /* 0x040fe2000000080a */
[C---:B------:R-:W-:Y:S01]  /*0c50*/  FADD R10, R8.reuse, -12583039 ;  /* 0xcb40007f080a7421 */ /* 0x040fe20000000000 */
[----:B------:R-:W-:Y:S02]  /*0c60*/  SHF.L.U32 R18, R8, 0x17, RZ ;  /* 0x0000001708127819 */ /* 0x000fe400000006ff */
[----:B------:R-:W-:Y:S01]  /*0c70*/  FFMA R20, R9, 1.925963033500011079e-08, R14 ;  /* 0x32a5706009147823 */ /* 0x000fe2000000000e */
[----:B------:R-:W-:Y:S01]  /*0c80*/  FFMA R10, R3, 1.4426950216293334961, -R10 ;  /* 0x3fb8aa3b030a7823 */ /* 0x000fe2000000080a */
[----:B------:R-:W-:-:S03]  /*0c90*/  IMAD.MOV.U32 R14, RZ, RZ, R5 ;  /* 0x000000ffff0e7224 */ /* 0x000fc600078e0005 */
[----:B------:R-:W-:Y:S01]  /*0ca0*/  FFMA R9, R3, 1.925963033500011079e-08, R10 ;  /* 0x32a5706003097823 */ /* 0x000fe2000000000a */
[----:B------:R-:W1:Y:S01]  /*0cb0*/  MUFU.EX2 R20, R20 ;  /* 0x0000001400147308 */ /* 0x000e620000000800 */
[----:B------:R-:W2:Y:S01]  /*0cc0*/  LDC R3, c[0x0][0x3ac] ;  /* 0x0000eb00ff037b82 */ /* 0x000ea20000000800 */
[----:B------:R-:W-:-:S06]  /*0cd0*/  HFMA2 R10, -RZ, RZ, 0, 0 ;  /* 0x00000000ff0a7431 */ /* 0x000fcc00000001ff */
[----:B------:R-:W3:Y:S01]  /*0ce0*/  MUFU.EX2 R9, R9 ;  /* 0x0000000900097308 */ /* 0x000ee20000000800 */
[----:B-1----:R-:W-:Y:S01]  /*0cf0*/  FMUL R19, R19, R20 ;  /* 0x0000001413137220 */ /* 0x002fe20000400000 */
[----:B---3--:R-:W-:-:S04]  /*0d00*/  FMUL R18, R18, R9 ;  /* 0x0000000912127220 */ /* 0x008fc80000400000 */
[----:B------:R-:W-:Y:S01]  /*0d10*/  FFMA R2, R18, R2, R19 ;  /* 0x0000000212027223 */ /* 0x000fe20000000013 */
[----:B------:R-:W-:Y:S06]  /*0d20*/  @!P0 BRA `(.L_x_7) ;  /* 0x0000000800948947 */ /* 0x000fec0003800000 */
[----:B------:R-:W-:Y:S01]  /*0d30*/  BSSY.RECONVERGENT B0, `(.L_x_8) ;  /* 0x00000a3000007945 */ /* 0x000fe20003800200 */
[----:B------:R-:W-:-:S07]  /*0d40*/  MOV R20, RZ ;  /* 0x000000ff00147202 */ /* 0x000fce0000000f00 */
.L_x_25:
[----:B-1----:R-:W1:Y:S01]  /*0d50*/  LDCU.64 UR4, c[0x0][0x390] ;  /* 0x00007200ff0477ac */ /* 0x002e620008000a00 */
[----:B------:R-:W-:Y:S01]  /*0d60*/  IADD3 R32, PT, PT, R17, R20, RZ ;  /* 0x0000001411207210 */ /* 0x000fe20007ffe0ff */
[----:B------:R-:W3:Y:S03]  /*0d70*/  LDC R24, c[0x0][0x3ac] ;  /* 0x0000eb00ff187b82 */ /* 0x000ee60000000800 */
[----:B-1----:R-:W-:-:S05]  /*0d80*/  IADD3 R32, P0, PT, R32, UR4, RZ ;  /* 0x0000000420207c10 */ /* 0x002fca000ff1e0ff */
[----:B------:R-:W-:-:S05]  /*0d90*/  IMAD.X R33, RZ, RZ, UR5, P0 ;  /* 0x00000005ff217e24 */ /* 0x000fca00080e06ff */
[----:B------:R-:W4:Y:S01]  /*0da0*/  LDG.E.U8.CONSTANT R5, desc[UR6][R32.64] ;  /* 0x0000000620057981 */ /* 0x000f22000c1e9100 */
[----:B---3--:R-:W1:Y:S01]  /*0db0*/  MUFU.RCP R8, R24 ;  /* 0x0000001800087308 */ /* 0x008e620000001000 */
[----:B------:R-:W-:Y:S01]  /*0dc0*/  BSSY.RECONVERGENT B5, `(.L_x_9) ;  /* 0x000000c000057945 */ /* 0x000fe20003800200 */
[----:B-1----:R-:W-:-:S04]  /*0dd0*/  FFMA R9, R8, -R24, 1 ;  /* 0x3f80000008097423 */ /* 0x002fc80000000818 */
[----:B------:R-:W-:Y:S02]  /*0de0*/  FFMA R8, R8, R9, R8 ;  /* 0x0000000908087223 */ /* 0x000fe40000000008 */
[----:B----4-:R-:W1:Y:S08]  /*0df0*/  I2F.S8 R5, R5 ;  /* 0x0000000500057306 */ /* 0x010e700000001400 */
[----:B-1----:R-:W1:Y:S01]  /*0e00*/  FCHK P0, R5, R24 ;  /* 0x0000001805007302 */ /* 0x002e620000000000 */
[----:B------:R-:W-:-:S04]  /*0e10*/  FFMA R9, R5, R8, RZ ;  /* 0x0000000805097223 */ /* 0x000fc800000000ff */
[----:B------:R-:W-:-:S04]  /*0e20*/  FFMA R10, R9, -R24, R5 ;  /* 0x80000018090a7223 */ /* 0x000fc80000000005 */
[----:B------:R-:W-:Y:S01]  /*0e30*/  FFMA R22, R8, R10, R9 ;  /* 0x0000000a08167223 */ /* 0x000fe20000000009 */
[----:B-1----:R-:W-:Y:S06]  /*0e40*/  @!P0 BRA `(.L_x_10) ;  /* 0x00000000000c8947 */ /* 0x002fec0003800000 */
[----:B------:R-:W-:-:S07]  /*0e50*/  MOV R22, 0xe70 ;  /* 0x00000e7000167802 */ /* 0x000fce0000000f00 */
[----:B0-2---:R-:W-:Y:S05]  /*0e60*/  CALL.REL.NOINC `($__internal_1_$__cuda_sm3x_div_rn_noftz_f32_slowpath) ;  /* 0x00000024002c7944 */ /* 0x005fea0003c00000 */
[----:B------:R-:W-:-:S07]  /*0e70*/  MOV R22, R5 ;  /* 0x0000000500167202 */ /* 0x000fce0000000f00 */
.L_x_10:
[----:B------:R-:W-:Y:S05]  /*0e80*/  BSYNC.RECONVERGENT B5 ;  /* 0x0000000000057941 */ /* 0x000fea0003800200 */
.L_x_9:
[----:B------:R-:W3:Y:S01]  /*0e90*/  LDG.E.U8.CONSTANT R24, desc[UR6][R32.64+0x1] ;  /* 0x0000010620187981 */ /* 0x000ee2000c1e9100 */
[----:B------:R-:W-:Y:S01]  /*0ea0*/  LEA R21, R20, R4, 0x2 ;  /* 0x0000000414157211 */ /* 0x000fe200078e10ff */
[----:B------:R-:W1:Y:S04]  /*0eb0*/  LDC R28, c[0x0][0x3ac] ;  /* 0x0000eb00ff1c7b82 */ /* 0x000e680000000800 */
[----:B------:R-:W4:Y:S01]  /*0ec0*/  LDL.128 R8, [R21] ;  /* 0x0000000015087983 */ /* 0x000f220000100c00 */
[----:B------:R-:W-:Y:S01]  /*0ed0*/  FMUL R23, R19, R22 ;  /* 0x0000001613177220 */ /* 0x000fe20000400000 */
[----:B------:R-:W-:Y:S01]  /*0ee0*/  BSSY.RECONVERGENT B5, `(.L_x_11) ;  /* 0x000000f000057945 */ /* 0x000fe20003800200 */
[----:B-1----:R-:W1:Y:S02]  /*0ef0*/  MUFU.RCP R5, R28 ;  /* 0x0000001c00057308 */ /* 0x002e640000001000 */
[----:B-1----:R-:W-:-:S04]  /*0f00*/  FFMA R26, R5, -R28, 1 ;  /* 0x3f800000051a7423 */ /* 0x002fc8000000081c */
[----:B------:R-:W-:Y:S02]  /*0f10*/  FFMA R5, R5, R26, R5 ;  /* 0x0000001a05057223 */ /* 0x000fe40000000005 */
[----:B---3--:R-:W1:Y:S01]  /*0f20*/  I2F.S8 R25, R24 ;  /* 0x0000001800197306 */ /* 0x008e620000001400 */
[----:B----4-:R-:W-:-:S07]  /*0f30*/  FFMA R8, R18, R8, R23 ;  /* 0x0000000812087223 */ /* 0x010fce0000000017 */
[----:B-1----:R-:W1:Y:S01]  /*0f40*/  FCHK P0, R25, R28 ;  /* 0x0000001c19007302 */ /* 0x002e620000000000 */
[----:B------:R-:W-:-:S04]  /*0f50*/  FFMA R26, R5, R25, RZ ;  /* 0x00000019051a7223 */ /* 0x000fc800000000ff */
[----:B------:R-:W-:-:S04]  /*0f60*/  FFMA R22, R26, -R28, R25 ;  /* 0x8000001c1a167223 */ /* 0x000fc80000000019 */
[----:B------:R-:W-:Y:S01]  /*0f70*/  FFMA R22, R5, R22, R26 ;  /* 0x0000001605167223 */ /* 0x000fe2000000001a */
[----:B-1----:R-:W-:Y:S06]  /*0f80*/  @!P0 BRA `(.L_x_12) ;  /* 0x0000000000108947 */ /* 0x002fec0003800000 */
[----:B------:R-:W-:Y:S01]  /*0f90*/  IMAD.MOV.U32 R5, RZ, RZ, R25 ;  /* 0x000000ffff057224 */ /* 0x000fe200078e0019 */
[----:B------:R-:W-:-:S07]  /*0fa0*/  MOV R22, 0xfc0 ;  /* 0x00000fc000167802 */ /* 0x000fce0000000f00 */
[----:B0-2---:R-:W-:Y:S05]  /*0fb0*/  CALL.REL.NOINC `($__internal_1_$__cuda_sm3x_div_rn_noftz_f32_slowpath) ;  /* 0x0000002000d87944 */ /* 0x005fea0003c00000 */
[----:B------:R-:W-:-:S07]  /*0fc0*/  MOV R22, R5 ;  /* 0x0000000500167202 */ /* 0x000fce0000000f00 */
.L_x_12:
[----:B------:R-:W-:Y:S05]  /*0fd0*/  BSYNC.RECONVERGENT B5 ;  /* 0x0000000000057941 */ /* 0x000fea0003800200 */
.L_x_11:
[----:B------:R-:W3:Y:S01]  /*0fe0*/  LDG.E.U8.CONSTANT R24, desc[UR6][R32.64+0x2] ;  /* 0x0000020620187981 */ /* 0x000ee2000c1e9100 */
[----:B------:R-:W1:Y:S01]  /*0ff0*/  LDC R28, c[0x0][0x3ac] ;  /* 0x0000eb00ff1c7b82 */ /* 0x000e620000000800 */
[----:B------:R-:W-:Y:S01]  /*1000*/  FMUL R23, R19, R22 ;  /* 0x0000001613177220 */ /* 0x000fe20000400000 */
[----:B------:R-:W-:Y:S03]  /*1010*/  BSSY.RECONVERGENT B5, `(.L_x_13) ;  /* 0x000000f000057945 */ /* 0x000fe60003800200 */
[----:B------:R-:W-:Y:S01]  /*1020*/  FFMA R9, R18, R9, R23 ;  /* 0x0000000912097223 */ /* 0x000fe20000000017 */
[----:B-1----:R-:W1:Y:S02]  /*1030*/  MUFU.RCP R5, R28 ;  /* 0x0000001c00057308 */ /* 0x002e640000001000 */
[----:B-1----:R-:W-:-:S04]  /*1040*/  FFMA R26, R5, -R28, 1 ;  /* 0x3f800000051a7423 */ /* 0x002fc8000000081c */
[----:B------:R-:W-:Y:S02]  /*1050*/  FFMA R5, R5, R26, R5 ;  /* 0x0000001a05057223 */ /* 0x000fe40000000005 */
[----:B---3--:R-:W1:Y:S08]  /*1060*/  I2F.S8 R25, R24 ;  /* 0x0000001800197306 */ /* 0x008e700000001400 */
[----:B-1----:R-:W1:Y:S01]  /*1070*/  FCHK P0, R25, R28 ;  /* 0x0000001c19007302 */ /* 0x002e620000000000 */
[----:B------:R-:W-:-:S04]  /*1080*/  FFMA R26, R5, R25, RZ ;  /* 0x00000019051a7223 */ /* 0x000fc800000000ff */
[----:B------:R-:W-:-:S04]  /*1090*/  FFMA R22, R26, -R28, R25 ;  /* 0x8000001c1a167223 */ /* 0x000fc80000000019 */
[----:B------:R-:W-:Y:S01]  /*10a0*/  FFMA R22, R5, R22, R26 ;  /* 0x0000001605167223 */ /* 0x000fe2000000001a */
[----:B-1----:R-:W-:Y:S06]  /*10b0*/  @!P0 BRA `(.L_x_14) ;  /* 0x0000000000108947 */ /* 0x002fec0003800000 */
[----:B------:R-:W-:Y:S02]  /*10c0*/  MOV R5, R25 ;  /* 0x0000001900057202 */ /* 0x000fe40000000f00 */
[----:B------:R-:W-:-:S07]  /*10d0*/  MOV R22, 0x10f0 ;  /* 0x000010f000167802 */ /* 0x000fce0000000f00 */
[----:B0-2---:R-:W-:Y:S05]  /*10e0*/  CALL.REL.NOINC `($__internal_1_$__cuda_sm3x_div_rn_noftz_f32_slowpath) ;  /* 0x00000020008c7944 */ /* 0x005fea0003c00000 */
[----:B------:R-:W-:-:S07]  /*10f0*/  IMAD.MOV.U32 R22, RZ, RZ, R5 ;  /* 0x000000ffff167224 */ /* 0x000fce00078e0005 */
.L_x_14:
[----:B------:R-:W-:Y:S05]  /*1100*/  BSYNC.RECONVERGENT B5 ;  /* 0x0000000000057941 */ /* 0x000fea0003800200 */
.L_x_13:
        /* <DEDUP_REMOVED lines=17> */
.L_x_16:
[----:B------:R-:W-:Y:S05]  /*1220*/  BSYNC.RECONVERGENT B5 ;  /* 0x0000000000057941 */ /* 0x000fea0003800200 */
.L_x_15:
[----:B------:R-:W3:Y:S01]  /*1230*/  LDG.E.U8.CONSTANT R22, desc[UR6][R32.64+0x4] ;  /* 0x0000040620167981 */ /* 0x000ee2000c1e9100 */
[----:B------:R-:W1:Y:S01]  /*1240*/  LDC R26, c[0x0][0x3ac] ;  /* 0x0000eb00ff1a7b82 */ /* 0x000e620000000800 */
[----:B------:R-:W-:Y:S01]  /*1250*/  FMUL R5, R19, R5 ;  /* 0x0000000513057220 */ /* 0x000fe20000400000 */
[----:B------:R-:W-:Y:S03]  /*1260*/  BSSY.RECONVERGENT B5, `(.L_x_17) ;  /* 0x0000010000057945 */ /* 0x000fe60003800200 */
[----:B------:R-:W-:-:S05]  /*1270*/  FFMA R11, R18, R11, R5 ;  /* 0x0000000b120b7223 */ /* 0x000fca0000000005 */
[----:B------:R4:W-:Y:S01]  /*1280*/  STL.128 [R21], R8 ;  /* 0x0000000815007387 */ /* 0x0009e20000100c00 */
        /* <DEDUP_REMOVED lines=8> */
[----:B-1--4-:R-:W-:Y:S06]  /*1310*/  @!P0 BRA `(.L_x_18) ;  /* 0x0000000000108947 */ /* 0x012fec0003800000 */
[----:B------:R-:W-:Y:S02]  /*1320*/  MOV R5, R25 ;  /* 0x0000001900057202 */ /* 0x000fe40000000f00 */
[----:B------:R-:W-:-:S07]  /*1330*/  MOV R22, 0x1350 ;  /* 0x0000135000167802 */ /* 0x000fce0000000f00 */
[----:B0-2---:R-:W-:Y:S05]  /*1340*/  CALL.REL.NOINC `($__internal_1_$__cuda_sm3x_div_rn_noftz_f32_slowpath) ;  /* 0x0000001c00f47944 */ /* 0x005fea0003c00000 */
[----:B------:R-:W-:-:S07]  /*1350*/  IMAD.MOV.U32 R24, RZ, RZ, R5 ;  /* 0x000000ffff187224 */ /* 0x000fce00078e0005 */
.L_x_18:
[----:B------:R-:W-:Y:S05]  /*1360*/  BSYNC.RECONVERGENT B5 ;  /* 0x0000000000057941 */ /* 0x000fea0003800200 */
.L_x_17:
[----:B------:R-:W3:Y:S01]  /*1370*/  LDG.E.U8.CONSTANT R22, desc[UR6][R32.64+0x5] ;  /* 0x0000050620167981 */ /* 0x000ee2000c1e9100 */
[----:B------:R-:W1:Y:S03]  /*1380*/  LDC R28, c[0x0][0x3ac] ;  /* 0x0000eb00ff1c7b82 */ /* 0x000e660000000800 */
[----:B------:R-:W4:Y:S01]  /*1390*/  LDL.128 R8, [R21+0x10] ;  /* 0x0000100015087983 */ /* 0x000f220000100c00 */
        /* <DEDUP_REMOVED lines=15> */
[----:B------:R-:W-:-:S07]  /*1490*/  MOV R24, R5 ;  /* 0x0000000500187202 */ /* 0x000fce0000000f00 */
.L_x_20:
[----:B------:R-:W-:Y:S05]  /*14a0*/  BSYNC.RECONVERGENT B5 ;  /* 0x0000000000057941 */ /* 0x000fea0003800200 */
.L_x_19:
        /* <DEDUP_REMOVED lines=18> */
.L_x_22:
[----:B------:R-:W-:Y:S05]  /*15d0*/  BSYNC.RECONVERGENT B5 ;  /* 0x0000000000057941 */ /* 0x000fea0003800200 */
.L_x_21:
        /* <DEDUP_REMOVED lines=17> */
.L_x_24:
[----:B------:R-:W-:Y:S05]  /*16f0*/  BSYNC.RECONVERGENT B5 ;  /* 0x0000000000057941 */ /* 0x000fea0003800200 */
.L_x_23:
[----:B------:R-:W-:Y:S01]  /*1700*/  FMUL R5, R19, R5 ;  /* 0x0000000513057220 */ /* 0x000fe20000400000 */
[----:B------:R-:W-:-:S03]  /*1710*/  VIADD R20, R20, 0x8 ;  /* 0x0000000814147836 */ /* 0x000fc60000000000 */
[----:B------:R-:W-:Y:S02]  /*1720*/  FFMA R11, R18, R11, R5 ;  /* 0x0000000b120b7223 */ /* 0x000fe40000000005 */
[----:B------:R-:W-:-:S03]  /*1730*/  ISETP.NE.AND P0, PT, R20, R13, PT ;  /* 0x0000000d1400720c */ /* 0x000fc60003f05270 */
[----:B------:R1:W-:Y:S10]  /*1740*/  STL.128 [R21+0x10], R8 ;  /* 0x0000100815007387 */ /* 0x0003f40000100c00 */
[----:B------:R-:W-:Y:S05]  /*1750*/  @P0 BRA `(.L_x_25) ;  /* 0xfffffff4007c0947 */ /* 0x000fea000383ffff */
[----:B------:R-:W-:Y:S05]  /*1760*/  BSYNC.RECONVERGENT B0 ;  /* 0x0000000000007941 */ /* 0x000fea0003800200 */
.L_x_8:
[----:B-1----:R-:W-:-:S07]  /*1770*/  MOV R10, R13 ;  /* 0x0000000d000a7202 */ /* 0x002fce0000000f00 */
.L_x_7:
[----:B------:R-:W-:Y:S05]  /*1780*/  @!P4 BRA `(.L_x_26) ;  /* 0x000000080080c947 */ /* 0x000fea0003800000 */
[----:B------:R-:W1:Y:S01]  /*1790*/  LDCU.64 UR4, c[0x0][0x390] ;  /* 0x00007200ff0477ac */ /* 0x000e620008000a00 */
[----:B------:R-:W-:Y:S01]  /*17a0*/  IADD3 R8, PT, PT, R17, R10, RZ ;  /* 0x0000000a11087210 */ /* 0x000fe20007ffe0ff */
[----:B------:R-:W3:Y:S03]  /*17b0*/  LDC R22, c[0x0][0x3ac] ;  /* 0x0000eb00ff167b82 */ /* 0x000ee60000000800 */
[----:B-1----:R-:W-:-:S05]  /*17c0*/  IADD3 R8, P0, PT, R8, UR4, RZ ;  /* 0x0000000408087c10 */ /* 0x002fca000ff1e0ff */
[----:B------:R-:W-:-:S05]  /*17d0*/  IMAD.X R9, RZ, RZ, UR5, P0 ;  /* 0x00000005ff097e24 */ /* 0x000fca00080e06ff */
[----:B------:R-:W4:Y:S01]  /*17e0*/  LDG.E.U8.CONSTANT R8, desc[UR6][R8.64] ;  /* 0x0000000608087981 */ /* 0x000f22000c1e9100 */
[----:B---3--:R-:W1:Y:S01]  /*17f0*/  MUFU.RCP R5, R22 ;  /* 0x0000001600057308 */ /* 0x008e620000001000 */
[----:B------:R-:W-:Y:S01]  /*1800*/  BSSY.RECONVERGENT B0, `(.L_x_27) ;  /* 0x000000d000007945 */ /* 0x000fe20003800200 */
[----:B------:R-:W-:Y:S01]  /*1810*/  ISETP.NE.AND P4, PT, R12, 0x1, PT ;  /* 0x000000010c00780c */ /* 0x000fe20003f85270 */
[----:B-1----:R-:W-:-:S04]  /*1820*/  FFMA R20, R5, -R22, 1 ;  /* 0x3f80000005147423 */ /* 0x002fc80000000816 */
[----:B------:R-:W-:Y:S01]  /*1830*/  FFMA R5, R5, R20, R5 ;  /* 0x0000001405057223 */ /* 0x000fe20000000005 */
[----:B----4-:R-:W1:Y:S08]  /*1840*/  I2F.S8 R21, R8 ;  /* 0x0000000800157306 */ /* 0x010e700000001400 */
        /* <DEDUP_REMOVED lines=8> */
.L_x_28:
[----:B------:R-:W-:Y:S05]  /*18d0*/  BSYNC.RECONVERGENT B0 ;  /* 0x0000000000007941 */ /* 0x000fea0003800200 */
.L_x_27:
[----:B------:R-:W-:-:S05]  /*18e0*/  LEA R8, R10, R4, 0x2 ;  /* 0x000000040a087211 */ /* 0x000fca00078e10ff */
[----:B------:R-:W3:Y:S01]  /*18f0*/  LDL R9, [R8] ;  /* 0x0000000008097983 */ /* 0x000ee20000100800 */
[----:B------:R-:W-:-:S04]  /*1900*/  FMUL R5, R19, R5 ;  /* 0x0000000513057220 */ /* 0x000fc80000400000 */
[----:B---3--:R-:W-:-:S05]  /*1910*/  FFMA R5, R18, R9, R5 ;  /* 0x0000000912057223 */ /* 0x008fca0000000005 */
[----:B------:R1:W-:Y:S01]  /*1920*/  STL [R8], R5 ;  /* 0x0000000508007387 */ /* 0x0003e20000100800 */
[----:B------:R-:W-:Y:S05]  /*1930*/  @!P4 BRA `(.L_x_26) ;  /* 0x000000080014c947 */ /* 0x000fea0003800000 */
[----:B------:R-:W3:Y:S01]  /*1940*/  LDCU.64 UR4, c[0x0][0x390] ;  /* 0x00007200ff0477ac */ /* 0x000ee20008000a00 */
[----:B------:R-:W1:Y:S01]  /*1950*/  LDC R22, c[0x0][0x3ac] ;  /* 0x0000eb00ff167b82 */ /* 0x000e620000000800 */
[----:B---3--:R-:W-:-:S04]  /*1960*/  IADD3 R10, P0, P1, R10, UR4, R17 ;  /* 0x000000040a0a7c10 */ /* 0x008fc8000f91e011 */
[----:B------:R-:W-:-:S05]  /*1970*/  IADD3.X R11, PT, PT, RZ, UR5, RZ, P0, P1 ;  /* 0x00000005ff0b7c10 */ /* 0x000fca00087e24ff */
[----:B------:R-:W3:Y:S01]  /*1980*/  LDG.E.U8.CONSTANT R9, desc[UR6][R10.64+0x1] ;  /* 0x000001060a097981 */ /* 0x000ee2000c1e9100 */
[----:B-1----:R-:W1:Y:S01]  /*1990*/  MUFU.RCP R5, R22 ;  /* 0x0000001600057308 */ /* 0x002e620000001000 */
[----:B------:R-:W-:Y:S01]  /*19a0*/  BSSY.RECONVERGENT B0, `(.L_x_29) ;  /* 0x000000d000007945 */ /* 0x000fe20003800200 */
[----:B------:R-:W-:Y:S01]  /*19b0*/  ISETP.NE.AND P4, PT, R12, 0x2, PT ;  /* 0x000000020c00780c */ /* 0x000fe20003f85270 */
[----:B-1----:R-:W-:-:S04]  /*19c0*/  FFMA R20, R5, -R22, 1 ;  /* 0x3f80000005147423 */ /* 0x002fc80000000816 */
[----:B------:R-:W-:Y:S01]  /*19d0*/  FFMA R5, R5, R20, R5 ;  /* 0x0000001405057223 */ /* 0x000fe20000000005 */
        /* <DEDUP_REMOVED lines=9> */
.L_x_30:
[----:B------:R-:W-:Y:S05]  /*1a70*/  BSYNC.RECONVERGENT B0 ;  /* 0x0000000000007941 */ /* 0x000fea0003800200 */
.L_x_29:
[----:B------:R-:W3:Y:S01]  /*1a80*/  LDL R9, [R8+0x4] ;  /* 0x0000040008097983 */ /* 0x000ee20000100800 */
[----:B------:R-:W-:-:S04]  /*1a90*/  FMUL R5, R19, R5 ;  /* 0x0000000513057220 */ /* 0x000fc80000400000 */
[----:B---3--:R-:W-:-:S05]  /*1aa0*/  FFMA R5, R18, R9, R5 ;  /* 0x0000000912057223 */ /* 0x008fca0000000005 */
[----:B------:R3:W-:Y:S01]  /*1ab0*/  STL [R8+0x4], R5 ;  /* 0x0000040508007387 */ /* 0x0007e20000100800 */
[----:B------:R-:W-:Y:S05]  /*1ac0*/  @!P4 BRA `(.L_x_26) ;  /* 0x0000000400b0c947 */ /* 0x000fea0003800000 */
[----:B------:R-:W4:Y:S01]  /*1ad0*/  LDG.E.U8.CONSTANT R9, desc[UR6][R10.64+0x2] ;  /* 0x000002060a097981 */ /* 0x000f22000c1e9100 */
[----:B------:R-:W3:Y:S01]  /*1ae0*/  LDC R22, c[0x0][0x3ac] ;  /* 0x0000eb00ff167b82 */ /* 0x000ee20000000800 */
[----:B------:R-:W-:Y:S01]  /*1af0*/  BSSY.RECONVERGENT B0, `(.L_x_31) ;  /* 0x000000e000007945 */ /* 0x000fe20003800200 */
[----:B------:R-:W-:Y:S01]  /*1b00*/  ISETP.NE.AND P4, PT, R12, 0x3, PT ;  /* 0x000000030c00780c */ /* 0x000fe20003f85270 */
[----:B---3--:R-:W1:Y:S02]  /*1b10*/  MUFU.RCP R5, R22 ;  /* 0x0000001600057308 */ /* 0x008e640000001000 */
        /* <DEDUP_REMOVED lines=11> */
.L_x_32:
[----:B------:R-:W-:Y:S05]  /*1bd0*/  BSYNC.RECONVERGENT B0 ;  /* 0x0000000000007941 */ /* 0x000fea0003800200 */
.L_x_31:
[----:B------:R-:W3:Y:S01]  /*1be0*/  LDL R9, [R8+0x8] ;  /* 0x0000080008097983 */ /* 0x000ee20000100800 */
[----:B------:R-:W-:-:S04]  /*1bf0*/  FMUL R5, R19, R5 ;  /* 0x0000000513057220 */ /* 0x000fc80000400000 */
[----:B---3--:R-:W-:-:S05]  /*1c00*/  FFMA R5, R18, R9, R5 ;  /* 0x0000000912057223 */ /* 0x008fca0000000005 */
[----:B------:R4:W-:Y:S01]  /*1c10*/  STL [R8+0x8], R5 ;  /* 0x0000080508007387 */ /* 0x0009e20000100800 */
[----:B------:R-:W-:Y:S05]  /*1c20*/  @!P4 BRA `(.L_x_26) ;  /* 0x000000040058c947 */ /* 0x000fea0003800000 */
[----:B------:R-:W3:Y:S01]  /*1c30*/  LDG.E.U8.CONSTANT R9, desc[UR6][R10.64+0x3] ;  /* 0x000003060a097981 */ /* 0x000ee2000c1e9100 */
[----:B------:R-:W4:Y:S01]  /*1c40*/  LDC R22, c[0x0][0x3ac] ;  /* 0x0000eb00ff167b82 */ /* 0x000f220000000800 */
[----:B------:R-:W-:Y:S01]  /*1c50*/  BSSY.RECONVERGENT B0, `(.L_x_33) ;  /* 0x000000e000007945 */ /* 0x000fe20003800200 */
[----:B------:R-:W-:Y:S01]  /*1c60*/  ISETP.NE.AND P4, PT, R12, 0x4, PT ;  /* 0x000000040c00780c */ /* 0x000fe20003f85270 */
[----:B----4-:R-:W1:Y:S02]  /*1c70*/  MUFU.RCP R5, R22 ;  /* 0x0000001600057308 */ /* 0x010e640000001000 */
        /* <DEDUP_REMOVED lines=11> */
.L_x_34:
[----:B------:R-:W-:Y:S05]  /*1d30*/  BSYNC.RECONVERGENT B0 ;  /* 0x0000000000007941 */ /* 0x000fea0003800200 */
.L_x_33:
[----:B------:R-:W3:Y:S01]  /*1d40*/  LDL R9, [R8+0xc] ;  /* 0x00000c0008097983 */ /* 0x000ee20000100800 */
[----:B------:R-:W-:-:S04]  /*1d50*/  FMUL R5, R19, R5 ;  /* 0x0000000513057220 */ /* 0x000fc80000400000 */
[----:B---3--:R-:W-:-:S05]  /*1d60*/  FFMA R5, R18, R9, R5 ;  /* 0x0000000912057223 */ /* 0x008fca0000000005 */
[----:B------:R1:W-:Y:S01]  /*1d70*/  STL [R8+0xc], R5 ;  /* 0x00000c0508007387 */ /* 0x0003e20000100800 */
[----:B------:R-:W-:Y:S05]  /*1d80*/  @!P4 BRA `(.L_x_26) ;  /* 0x000000040000c947 */ /* 0x000fea0003800000 */
[----:B------:R-:W3:Y:S01]  /*1d90*/  LDG.E.U8.CONSTANT R9, desc[UR6][R10.64+0x4] ;  /* 0x000004060a097981 */ /* 0x000ee2000c1e9100 */
[----:B------:R-:W1:Y:S01]  /*1da0*/  LDC R22, c[0x0][0x3ac] ;  /* 0x0000eb00ff167b82 */ /* 0x000e620000000800 */
[----:B------:R-:W-:Y:S01]  /*1db0*/  BSSY.RECONVERGENT B0, `(.L_x_35) ;  /* 0x000000e000007945 */ /* 0x000fe20003800200 */
[----:B------:R-:W-:Y:S01]  /*1dc0*/  ISETP.NE.AND P4, PT, R12, 0x5, PT ;  /* 0x000000050c00780c */ /* 0x000fe20003f85270 */
        /* <DEDUP_REMOVED lines=12> */
.L_x_36:
[----:B------:R-:W-:Y:S05]  /*1e90*/  BSYNC.RECONVERGENT B0 ;  /* 0x0000000000007941 */ /* 0x000fea0003800200 */
.L_x_35:
        /* <DEDUP_REMOVED lines=21> */
.L_x_38:
[----:B------:R-:W-:Y:S05]  /*1ff0*/  BSYNC.RECONVERGENT B0 ;  /* 0x0000000000007941 */ /* 0x000fea0003800200 */
.L_x_37:
        /* <DEDUP_REMOVED lines=20> */
.L_x_40:
[----:B------:R-:W-:Y:S05]  /*2140*/  BSYNC.RECONVERGENT B0 ;  /* 0x0000000000007941 */ /* 0x000fea0003800200 */
.L_x_39:
[----:B--2---:R-:W2:Y:S01]  /*2150*/  LDL R3, [R8+0x18] ;  /* 0x0000180008037983 */ /* 0x004ea20000100800 */
[----:B------:R-:W-:-:S04]  /*2160*/  FMUL R5, R19, R5 ;  /* 0x0000000513057220 */ /* 0x000fc80000400000 */
[----:B--2---:R-:W-:-:S05]  /*2170*/  FFMA R3, R18, R3, R5 ;  /* 0x0000000312037223 */ /* 0x004fca0000000005 */
[----:B------:R1:W-:Y:S02]  /*2180*/  STL [R8+0x18], R3 ;  /* 0x0000180308007387 */ /* 0x0003e40000100800 */
.L_x_26:
[----:B------:R-:W-:-:S13]  /*2190*/  ISETP.NE.AND P0, PT, R15, R6, PT ;  /* 0x000000060f00720c */ /* 0x000fda0003f05270 */
[----:B------:R-:W-:Y:S05]  /*21a0*/  @!P0 BRA `(.L_x_41) ;  /* 0x0000000000088947 */ /* 0x000fea0003800000 */
[----:B------:R-:W-:Y:S01]  /*21b0*/  IADD3 R15, PT, PT, R15, 0x1, RZ ;  /* 0x000000010f0f7810 */ /* 0x000fe20007ffe0ff */
[----:B------:R-:W-:Y:S06]  /*21c0*/  BRA `(.L_x_42) ;  /* 0xffffffe000787947 */ /* 0x000fec000383ffff */
.L_x_41:
[----:B------:R-:W-:Y:S05]  /*21d0*/  BSYNC.RECONVERGENT B1 ;  /* 0x0000000000017941 */ /* 0x000fea0003800200 */
.L_x_3:
[----:B------:R-:W-:Y:S05]  /*21e0*/  BRA `(.L_x_1) ;  /* 0x0000000400547947 */ /* 0x000fea0003800000 */
.L_x_2:
[C---:B------:R-:W-:Y:S01]  /*21f0*/  ISETP.GE.U32.AND P0, PT, R6.reuse, 0x3, PT ;  /* 0x000000030600780c */ /* 0x040fe20003f06070 */
[----:B------:R-:W-:Y:S01]  /*2200*/  BSSY.RECONVERGENT B0, `(.L_x_43) ;  /* 0x0000034000007945 */ /* 0x000fe20003800200 */
[----:B------:R-:W-:Y:S01]  /*2210*/  IADD3 R8, PT, PT, R6, 0x1, RZ ;  /* 0x0000000106087810 */ /* 0x000fe20007ffe0ff */
[----:B------:R-:W-:Y:S01]  /*2220*/  IMAD.MOV.U32 R2, RZ, RZ, RZ ;  /* 0x000000ffff027224 */ /* 0x000fe200078e00ff */
[----:B------:R-:W-:Y:S02]  /*2230*/  MOV R7, 0xff800000 ;  /* 0xff80000000077802 */ /* 0x000fe40000000f00 */
[----:B------:R-:W-:-:S07]  /*2240*/  LOP3.LUT R3, R8, 0x3, RZ, 0xc0, !PT ;  /* 0x0000000308037812 */ /* 0x000fce00078ec0ff */
[----:B------:R-:W-:Y:S05]  /*2250*/  @!P0 BRA `(.L_x_44) ;  /* 0x0000000000b88947 */ /* 0x000fea0003800000 */
[----:B------:R-:W1:Y:S01]  /*2260*/  LDCU UR4, c[0x0][0x3a8] ;  /* 0x00007500ff0477ac */ /* 0x000e620008000800 */
[----:B------:R-:W-:Y:S01]  /*2270*/  HFMA2 R5, -RZ, RZ, 0, 0 ;  /* 0x00000000ff057431 */ /* 0x000fe200000001ff */
[----:B------:R-:W-:Y:S01]  /*2280*/  BSSY.RECONVERGENT B1, `(.L_x_44) ;  /* 0x000002b000017945 */ /* 0x000fe20003800200 */
[----:B------:R-:W-:Y:S01]  /*2290*/  HFMA2 R2, -RZ, RZ, 0, 0 ;  /* 0x00000000ff027431 */ /* 0x000fe200000001ff */
[----:B------:R-:W-:Y:S02]  /*22a0*/  LOP3.LUT R8, R8, 0x7ffffffc, RZ, 0xc0, !PT ;  /* 0x7ffffffc08087812 */ /* 0x000fe400078ec0ff */
[----:B------:R-:W-:Y:S01]  /*22b0*/  MOV R9, 0xff800000 ;  /* 0xff80000000097802 */ /* 0x000fe20000000f00 */
[----:B-1----:R-:W-:-:S07]  /*22c0*/  FMUL R10, RZ, UR4 ;  /* 0x00000004ff0a7c20 */ /* 0x002fce0008400000 */
.L_x_45:
[C---:B------:R-:W-:Y:S01]  /*22d0*/  FMNMX R7, R10.reuse, R9, !PT ;  /* 0x000000090a077209 */ /* 0x040fe20007800000 */
[----:B------:R-:W-:Y:S01]  /*22e0*/  IMAD.MOV.U32 R16, RZ, RZ, 0x3bbb989d ;  /* 0x3bbb989dff107424 */ /* 0x000fe200078e00ff */
[----:B------:R-:W-:Y:S02]  /*22f0*/  MOV R18, 0x437c0000 ;  /* 0x437c000000127802 */ /* 0x000fe40000000f00 */
[----:B------:R-:W-:Y:S01]  /*2300*/  IADD3 R5, PT, PT, R5, 0x4, RZ ;  /* 0x0000000405057810 */ /* 0x000fe20007ffe0ff */
[C---:B------:R-:W-:Y:S01]  /*2310*/  FADD R9, -R7.reuse, R9 ;  /* 0x0000000907097221 */ /* 0x040fe20000000100 */
[--C-:B------:R-:W-:Y:S01]  /*2320*/  FADD R13, R10, -R7.reuse ;  /* 0x800000070a0d7221 */ /* 0x100fe20000000000 */
[----:B------:R-:W-:Y:S01]  /*2330*/  FADD R15, R7, -R7 ;  /* 0x80000007070f7221 */ /* 0x000fe20000000000 */
[----:B------:R-:W-:Y:S01]  /*2340*/  ISETP.NE.AND P0, PT, R5, R8, PT ;  /* 0x000000080500720c */ /* 0x000fe20003f05270 */
[-C--:B------:R-:W-:Y:S01]  /*2350*/  FFMA.SAT R11, R9, R16.reuse, 0.5 ;  /* 0x3f000000090b7423 */ /* 0x080fe20000002010 */
[-C--:B------:R-:W-:Y:S01]  /*2360*/  FFMA.SAT R14, R13, R16.reuse, 0.5 ;  /* 0x3f0000000d0e7423 */ /* 0x080fe20000002010 */
[----:B------:R-:W-:-:S02]  /*2370*/  FFMA.SAT R17, R15, R16, 0.5 ;  /* 0x3f0000000f117423 */ /* 0x000fc40000002010 */
[-C--:B------:R-:W-:Y:S01]  /*2380*/  FFMA.RM R11, R11, R18.reuse, 12582913 ;  /* 0x4b4000010b0b7423 */ /* 0x080fe20000004012 */
[-C--:B------:R-:W-:Y:S01]  /*2390*/  FFMA.RM R14, R14, R18.reuse, 12582913 ;  /* 0x4b4000010e0e7423 */ /* 0x080fe20000004012 */
[----:B------:R-:W-:Y:S02]  /*23a0*/  FFMA.RM R17, R17, R18, 12582913 ;  /* 0x4b40000111117423 */ /* 0x000fe40000004012 */
[----:B------:R-:W-:Y:S01]  /*23b0*/  FADD R12, R11, -12583039 ;  /* 0xcb40007f0b0c7421 */ /* 0x000fe20000000000 */
[C---:B------:R-:W-:Y:S01]  /*23c0*/  FADD R16, R14.reuse, -12583039 ;  /* 0xcb40007f0e107421 */ /* 0x040fe20000000000 */
[----:B------:R-:W-:Y:S01]  /*23d0*/  FADD R18, R17, -12583039 ;  /* 0xcb40007f11127421 */ /* 0x000fe20000000000 */
[----:B------:R-:W-:Y:S01]  /*23e0*/  SHF.L.U32 R11, R11, 0x17, RZ ;  /* 0x000000170b0b7819 */ /* 0x000fe200000006ff */
[----:B------:R-:W-:Y:S01]  /*23f0*/  FFMA R12, R9, 1.4426950216293334961, -R12 ;  /* 0x3fb8aa3b090c7823 */ /* 0x000fe2000000080c */
[----:B------:R-:W-:Y:S01]  /*2400*/  FFMA R16, R13, 1.4426950216293334961, -R16 ;  /* 0x3fb8aa3b0d107823 */ /* 0x000fe20000000810 */
[----:B------:R-:W-:Y:S01]  /*2410*/  FFMA R18, R15, 1.4426950216293334961, -R18 ;  /* 0x3fb8aa3b0f127823 */ /* 0x000fe20000000812 */
[----:B------:R-:W-:Y:S01]  /*2420*/  SHF.L.U32 R14, R14, 0x17, RZ ;  /* 0x000000170e0e7819 */ /* 0x000fe200000006ff */
[----:B------:R-:W-:Y:S01]  /*2430*/  FFMA R12, R9, 1.925963033500011079e-08, R12 ;  /* 0x32a57060090c7823 */ /* 0x000fe2000000000c */
[----:B------:R-:W-:Y:S01]  /*2440*/  FFMA R16, R13, 1.925963033500011079e-08, R16 ;  /* 0x32a570600d107823 */ /* 0x000fe20000000010 */
[----:B------:R-:W-:Y:S01]  /*2450*/  FFMA R18, R15, 1.925963033500011079e-08, R18 ;  /* 0x32a570600f127823 */ /* 0x000fe20000000012 */
[----:B------:R-:W-:-:S02]  /*2460*/  IMAD.SHL.U32 R17, R17, 0x800000, RZ ;  /* 0x0080000011117824 */ /* 0x000fc400078e00ff */
[----:B------:R-:W1:Y:S08]  /*2470*/  MUFU.EX2 R9, R16 ;  /* 0x0000001000097308 */ /* 0x000e700000000800 */
[----:B------:R-:W2:Y:S08]  /*2480*/  MUFU.EX2 R12, R12 ;  /* 0x0000000c000c7308 */ /* 0x000eb00000000800 */
[----:B------:R-:W3:Y:S01]  /*2490*/  MUFU.EX2 R18, R18 ;  /* 0x0000001200127308 */ /* 0x000ee20000000800 */
[----:B-1----:R-:W-:Y:S01]  /*24a0*/  FMUL R14, R14, R9 ;  /* 0x000000090e0e7220 */ /* 0x002fe20000400000 */
[----:B------:R-:W-:Y:S01]  /*24b0*/  MOV R9, R7 ;  /* 0x0000000700097202 */ /* 0x000fe20000000f00 */
[----:B--2---:R-:W-:-:S04]  /*24c0*/  FMUL R11, R11, R12 ;  /* 0x0000000c0b0b7220 */ /* 0x004fc80000400000 */
[----:B------:R-:W-:Y:S01]  /*24d0*/  FFMA R11, R11, R2, R14 ;  /* 0x000000020b0b7223 */ /* 0x000fe2000000000e */
[----:B---3--:R-:W-:-:S04]  /*24e0*/  FMUL R17, R17, R18 ;  /* 0x0000001211117220 */ /* 0x008fc80000400000 */
[----:B------:R-:W-:-:S04]  /*24f0*/  FFMA R11, R11, R17, R14 ;  /* 0x000000110b0b7223 */ /* 0x000fc8000000000e */
[----:B------:R-:W-:-:S04]  /*2500*/  FFMA R11, R17, R11, R14 ;  /* 0x0000000b110b7223 */ /* 0x000fc8000000000e */
[----:B------:R-:W-:Y:S01]  /*2510*/  FFMA R2, R17, R11, R14 ;  /* 0x0000000b11027223 */ /* 0x000fe2000000000e */
[----:B------:R-:W-:Y:S06]  /*2520*/  @P0 BRA `(.L_x_45) ;  /* 0xfffffffc00680947 */ /* 0x000fec000383ffff */
[----:B------:R-:W-:Y:S05]  /*2530*/  BSYNC.RECONVERGENT B1 ;  /* 0x0000000000017941 */ /* 0x000fea0003800200 */
.L_x_44:
[----:B------:R-:W-:Y:S05]  /*2540*/  BSYNC.RECONVERGENT B0 ;  /* 0x0000000000007941 */ /* 0x000fea0003800200 */
.L_x_43:
[----:B------:R-:W-:-:S13]  /*2550*/  ISETP.NE.AND P0, PT, R3, RZ, PT ;  /* 0x000000ff0300720c */ /* 0x000fda0003f05270 */
[----:B------:R-:W-:Y:S05]  /*2560*/  @!P0 BRA `(.L_x_1) ;  /* 0x0000000000748947 */ /* 0x000fea0003800000 */
[----:B------:R-:W1:Y:S01]  /*2570*/  LDCU UR4, c[0x0][0x3a8] ;  /* 0x00007500ff0477ac */ /* 0x000e620008000800 */
[----:B------:R-:W-:Y:S01]  /*2580*/  MOV R8, RZ ;  /* 0x000000ff00087202 */ /* 0x000fe20000000f00 */
[----:B-1----:R-:W-:-:S07]  /*2590*/  FMUL R13, RZ, UR4 ;  /* 0x00000004ff0d7c20 */ /* 0x002fce0008400000 */
.L_x_46:
[C---:B------:R-:W-:Y:S01]  /*25a0*/  FMNMX R10, R13.reuse, R7, !PT ;  /* 0x000000070d0a7209 */ /* 0x040fe20007800000 */
[----:B------:R-:W-:Y:S02]  /*25b0*/  HFMA2 R14, -RZ, RZ, 3.7421875, 0 ;  /* 0x437c0000ff0e7431 */ /* 0x000fe400000001ff */
[----:B------:R-:W-:Y:S01]  /*25c0*/  IMAD.MOV.U32 R12, RZ, RZ, 0x3bbb989d ;  /* 0x3bbb989dff0c7424 */ /* 0x000fe200078e00ff */
[----:B------:R-:W-:Y:S01]  /*25d0*/  IADD3 R8, PT, PT, R8, 0x1, RZ ;  /* 0x0000000108087810 */ /* 0x000fe20007ffe0ff */
[----:B------:R-:W-:Y:S01]  /*25e0*/  FADD R5, -R10, R7 ;  /* 0x000000070a057221 */ /* 0x000fe20000000100 */
[----:B------:R-:W-:Y:S02]  /*25f0*/  FADD R9, R13, -R10 ;  /* 0x8000000a0d097221 */ /* 0x000fe40000000000 */
[----:B------:R-:W-:Y:S01]  /*2600*/  ISETP.NE.AND P0, PT, R8, R3, PT ;  /* 0x000000030800720c */ /* 0x000fe20003f05270 */
[-C--:B------:R-:W-:Y:S01]  /*2610*/  FFMA.SAT R7, R5, R12.reuse, 0.5 ;  /* 0x3f00000005077423 */ /* 0x080fe2000000200c */
[----:B------:R-:W-:-:S03]  /*2620*/  FFMA.SAT R11, R9, R12, 0.5 ;  /* 0x3f000000090b7423 */ /* 0x000fc6000000200c */
[-C--:B------:R-:W-:Y:S01]  /*2630*/  FFMA.RM R7, R7, R14.reuse, 12582913 ;  /* 0x4b40000107077423 */ /* 0x080fe2000000400e */
[----:B------:R-:W-:-:S03]  /*2640*/  FFMA.RM R11, R11, R14, 12582913 ;  /* 0x4b4000010b0b7423 */ /* 0x000fc6000000400e */
[----:B------:R-:W-:Y:S01]  /*2650*/  FADD R12, R7, -12583039 ;  /* 0xcb40007f070c7421 */ /* 0x000fe20000000000 */
[----:B------:R-:W-:Y:S01]  /*2660*/  FADD R14, R11, -12583039 ;  /* 0xcb40007f0b0e7421 */ /* 0x000fe20000000000 */
[----:B------:R-:W-:Y:S01]  /*2670*/  SHF.L.U32 R7, R7, 0x17, RZ ;  /* 0x0000001707077819 */ /* 0x000fe200000006ff */
[----:B------:R-:W-:Y:S02]  /*2680*/  IMAD.SHL.U32 R11, R11, 0x800000, RZ ;  /* 0x008000000b0b7824 */ /* 0x000fe400078e00ff */
[----:B------:R-:W-:Y:S01]  /*2690*/  FFMA R12, R5, 1.4426950216293334961, -R12 ;  /* 0x3fb8aa3b050c7823 */ /* 0x000fe2000000080c */
[----:B------:R-:W-:-:S03]  /*26a0*/  FFMA R14, R9, 1.4426950216293334961, -R14 ;  /* 0x3fb8aa3b090e7823 */ /* 0x000fc6000000080e */
[----:B------:R-:W-:Y:S01]  /*26b0*/  FFMA R12, R5, 1.925963033500011079e-08, R12 ;  /* 0x32a57060050c7823 */ /* 0x000fe2000000000c */
[----:B------:R-:W-:-:S05]  /*26c0*/  FFMA R14, R9, 1.925963033500011079e-08, R14 ;  /* 0x32a57060090e7823 */ /* 0x000fca000000000e */
[----:B------:R-:W1:Y:S08]  /*26d0*/  MUFU.EX2 R12, R12 ;  /* 0x0000000c000c7308 */ /* 0x000e700000000800 */
[----:B------:R-:W2:Y:S01]  /*26e0*/  MUFU.EX2 R14, R14 ;  /* 0x0000000e000e7308 */ /* 0x000ea20000000800 */
[----:B-1----:R-:W-:Y:S01]  /*26f0*/  FMUL R5, R7, R12 ;  /* 0x0000000c07057220 */ /* 0x002fe20000400000 */
[----:B------:R-:W-:Y:S01]  /*2700*/  MOV R7, R10 ;  /* 0x0000000a00077202 */ /* 0x000fe20000000f00 */
[----:B--2---:R-:W-:-:S04]  /*2710*/  FMUL R16, R11, R14 ;  /* 0x0000000e0b107220 */ /* 0x004fc80000400000 */
[----:B------:R-:W-:Y:S01]  /*2720*/  FFMA R2, R5, R2, R16 ;  /* 0x0000000205027223 */ /* 0x000fe20000000010 */
[----:B------:R-:W-:Y:S06]  /*2730*/  @P0 BRA `(.L_x_46) ;  /* 0xfffffffc00980947 */ /* 0x000fec000383ffff */
.L_x_1:
[----:B------:R-:W-:Y:S05]  /*2740*/  BSYNC.RECONVERGENT B2 ;  /* 0x0000000000027941 */ /* 0x000fea0003800200 */
.L_x_0:
[----:B-12---:R-:W-:Y:S01]  /*2750*/  IADD3 R3, PT, PT, R2, 0x1800000, RZ ;  /* 0x0180000002037810 */ /* 0x006fe20007ffe0ff */
[----:B------:R-:W-:Y:S03]  /*2760*/  BSSY.RECONVERGENT B0, `(.L_x_47) ;  /* 0x000000c000007945 */ /* 0x000fe60003800200 */
[----:B------:R-:W-:-:S04]  /*2770*/  LOP3.LUT R3, R3, 0x7f800000, RZ, 0xc0, !PT ;  /* 0x7f80000003037812 */ /* 0x000fc800078ec0ff */
[----:B------:R-:W-:-:S13]  /*2780*/  ISETP.GT.U32.AND P0, PT, R3, 0x1ffffff, PT ;  /* 0x01ffffff0300780c */ /* 0x000fda0003f04070 */
[----:B------:R-:W-:Y:S05]  /*2790*/  @P0 BRA `(.L_x_48) ;  /* 0x0000000000100947 */ /* 0x000fea0003800000 */
[----:B------:R-:W-:-:S07]  /*27a0*/  MOV R9, 0x27c0 ;  /* 0x000027c000097802 */ /* 0x000fce0000000f00 */
[----:B0--34-:R-:W-:Y:S05]  /*27b0*/  CALL.REL.NOINC `($__internal_0_$__cuda_sm20_rcp_rn_f32_slowpath) ;  /* 0x0000000800007944 */ /* 0x019fea0003c00000 */
[----:B------:R-:W-:Y:S01]  /*27c0*/  MOV R3, R5 ;  /* 0x0000000500037202 */ /* 0x000fe20000000f00 */
[----:B------:R-:W-:Y:S06]  /*27d0*/  BRA `(.L_x_49) ;  /* 0x0000000000107947 */ /* 0x000fec0003800000 */
.L_x_48:
[----:B------:R-:W3:Y:S02]  /*27e0*/  MUFU.RCP R3, R2 ;  /* 0x0000000200037308 */ /* 0x000ee40000001000 */
[----:B---34-:R-:W-:-:S04]  /*27f0*/  FFMA R5, R3, R2, -1 ;  /* 0xbf80000003057423 */ /* 0x018fc80000000002 */
[----:B------:R-:W-:-:S04]  /*2800*/  FADD.FTZ R8, -R5, -RZ ;  /* 0x800000ff05087221 */ /* 0x000fc80000010100 */
[----:B------:R-:W-:-:S07]  /*2810*/  FFMA R3, R3, R8, R3 ;  /* 0x0000000803037223 */ /* 0x000fce0000000003 */
.L_x_49:
[----:B------:R-:W-:Y:S05]  /*2820*/  BSYNC.RECONVERGENT B0 ;  /* 0x0000000000007941 */ /* 0x000fea0003800200 */
.L_x_47:
[----:B------:R-:W1:Y:S02]  /*2830*/  LDC R7, c[0x0][0x3a4] ;  /* 0x0000e900ff077b82 */ /* 0x000e640000000800 */
[----:B-1----:R-:W-:-:S13]  /*2840*/  ISETP.GE.AND P0, PT, R7, 0x1, PT ;  /* 0x000000010700780c */ /* 0x002fda0003f06270 */
[----:B------:R-:W-:Y:S05]  /*2850*/  @!P0 EXIT ;  /* 0x000000000000894d */ /* 0x000fea0003800000 */
[C---:B------:R-:W-:Y:S01]  /*2860*/  ISETP.GE.U32.AND P0, PT, R7.reuse, 0x10, PT ;  /* 0x000000100700780c */ /* 0x040fe20003f06070 */
[----:B------:R-:W-:Y:S01]  /*2870*/  IMAD R6, R6, R7, RZ ;  /* 0x0000000706067224 */ /* 0x000fe200078e02ff */
[----:B------:R-:W-:Y:S01]  /*2880*/  LOP3.LUT R26, R7, 0xf, RZ, 0xc0, !PT ;  /* 0x0000000f071a7812 */ /* 0x000fe200078ec0ff */
[----:B------:R-:W-:-:S03]  /*2890*/  IMAD.MOV.U32 R5, RZ, RZ, RZ ;  /* 0x000000ffff057224 */ /* 0x000fc600078e00ff */
[----:B------:R-:W-:-:S07]  /*28a0*/  ISETP.NE.AND P1, PT, R26, RZ, PT ;  /* 0x000000ff1a00720c */ /* 0x000fce0003f25270 */
[----:B------:R-:W-:Y:S06]  /*28b0*/  @!P0 BRA `(.L_x_50) ;  /* 0x0000000000c88947 */ /* 0x000fec0003800000 */
[----:B------:R-:W1:Y:S01]  /*28c0*/  LDCU.64 UR4, c[0x0][0x398] ;  /* 0x00007300ff0477ac */ /* 0x000e620008000a00 */
[----:B------:R-:W-:Y:S02]  /*28d0*/  LOP3.LUT R5, R7, 0x7ffffff0, RZ, 0xc0, !PT ;  /* 0x7ffffff007057812 */ /* 0x000fe400078ec0ff */
[----:B------:R-:W-:Y:S02]  /*28e0*/  MOV R27, R6 ;  /* 0x00000006001b7202 */ /* 0x000fe40000000f00 */
[----:B------:R-:W-:Y:S01]  /*28f0*/  IADD3 R2, PT, PT, -R5, RZ, RZ ;  /* 0x000000ff05027210 */ /* 0x000fe20007ffe1ff */
[----:B-1----:R-:W-:-:S04]  /*2900*/  UIADD3 UR4, UP0, UPT, UR4, 0x20, URZ ;  /* 0x0000002004047890 */ /* 0x002fc8000ff1e0ff */
[----:B------:R-:W-:-:S12]  /*2910*/  UIADD3.X UR5, UPT, UPT, URZ, UR5, URZ, UP0, !UPT ;  /* 0x00000005ff057290 */ /* 0x000fd800087fe4ff */
.L_x_51:
[----:B-1----:R-:W2:Y:S04]  /*2920*/  LDL.128 R8, [R0+-0x20] ;  /* 0xffffe00000087983 */ /* 0x002ea80000100c00 */
[----:B------:R-:W3:Y:S04]  /*2930*/  LDL.128 R12, [R0+-0x10] ;  /* 0xfffff000000c7983 */ /* 0x000ee80000100c00 */
[----:B------:R-:W4:Y:S04]  /*2940*/  LDL.128 R16, [R0] ;  /* 0x0000000000107983 */ /* 0x000f280000100c00 */
[----:B------:R1:W5:Y:S01]  /*2950*/  LDL.128 R20, [R0+0x10] ;  /* 0x0000100000147983 */ /* 0x0003620000100c00 */
[----:B------:R-:W-:Y:S01]  /*2960*/  MOV R24, UR4 ;  /* 0x0000000400187c02 */ /* 0x000fe20008000f00 */
[----:B------:R-:W-:Y:S01]  /*2970*/  IMAD.U32 R25, RZ, RZ, UR5 ;  /* 0x00000005ff197e24 */ /* 0x000fe2000f8e00ff */
[----:B------:R-:W-:-:S03]  /*2980*/  IADD3 R2, PT, PT, R2, 0x10, RZ ;  /* 0x0000001002027810 */ /* 0x000fc60007ffe0ff */
[C---:B------:R-:W-:Y:S01]  /*2990*/  IMAD.WIDE R24, R27.reuse, 0x4, R24 ;  /* 0x000000041b187825 */ /* 0x040fe200078e0218 */
[----:B------:R-:W-:Y:S02]  /*29a0*/  ISETP.NE.AND P0, PT, R2, RZ, PT ;  /* 0x000000ff0200720c */ /* 0x000fe40003f05270 */
[----:B-1----:R-:W-:Y:S02]  /*29b0*/  IADD3 R0, PT, PT, R0, 0x40, RZ ;  /* 0x0000004000007810 */ /* 0x002fe40007ffe0ff */
[----:B------:R-:W-:Y:S01]  /*29c0*/  IADD3 R27, PT, PT, R27, 0x10, RZ ;  /* 0x000000101b1b7810 */ /* 0x000fe20007ffe0ff */
[-C--:B--2---:R-:W-:Y:S01]  /*29d0*/  FMUL R29, R8, R3.reuse ;  /* 0x00000003081d7220 */ /* 0x084fe20000400000 */
[-C--:B------:R-:W-:Y:S01]  /*29e0*/  FMUL R9, R9, R3.reuse ;  /* 0x0000000309097220 */ /* 0x080fe20000400000 */
[-C--:B------:R-:W-:Y:S01]  /*29f0*/  FMUL R11, R11, R3.reuse ;  /* 0x000000030b0b7220 */ /* 0x080fe20000400000 */
[-C--:B------:R-:W-:Y:S01]  /*2a00*/  FMUL R31, R10, R3.reuse ;  /* 0x000000030a1f7220 */ /* 0x080fe20000400000 */
[-C--:B---3--:R-:W-:Y:S01]  /*2a10*/  FMUL R13, R13, R3.reuse ;  /* 0x000000030d0d7220 */ /* 0x088fe20000400000 */
[----:B------:R1:W-:Y:S01]  /*2a20*/  STG.E desc[UR6][R24.64+-0x20], R29 ;  /* 0xffffe01d18007986 */ /* 0x0003e2000c101906 */
[-C--:B------:R-:W-:Y:S01]  /*2a30*/  FMUL R33, R12, R3.reuse ;  /* 0x000000030c217220 */ /* 0x080fe20000400000 */
[-C--:B------:R-:W-:Y:S01]  /*2a40*/  FMUL R35, R14, R3.reuse ;  /* 0x000000030e237220 */ /* 0x080fe20000400000 */
[-C--:B------:R-:W-:Y:S01]  /*2a50*/  FMUL R15, R15, R3.reuse ;  /* 0x000000030f0f7220 */ /* 0x080fe20000400000 */
[----:B------:R2:W-:Y:S01]  /*2a60*/  STG.E desc[UR6][R24.64+-0x1c], R9 ;  /* 0xffffe40918007986 */ /* 0x0005e2000c101906 */
[-C--:B----4-:R-:W-:Y:S01]  /*2a70*/  FMUL R17, R17, R3.reuse ;  /* 0x0000000311117220 */ /* 0x090fe20000400000 */
[-C--:B------:R-:W-:Y:S01]  /*2a80*/  FMUL R19, R19, R3.reuse ;  /* 0x0000000313137220 */ /* 0x080fe20000400000 */
[-C--:B-----5:R-:W-:Y:S01]  /*2a90*/  FMUL R21, R21, R3.reuse ;  /* 0x0000000315157220 */ /* 0x0a0fe20000400000 */
[----:B------:R3:W-:Y:S01]  /*2aa0*/  STG.E desc[UR6][R24.64+-0x14], R11 ;  /* 0xffffec0b18007986 */ /* 0x0007e2000c101906 */
[----:B------:R-:W-:-:S03]  /*2ab0*/  FMUL R23, R23, R3 ;  /* 0x0000000317177220 */ /* 0x000fc60000400000 */
[----:B------:R4:W-:Y:S01]  /*2ac0*/  STG.E desc[UR6][R24.64+-0xc], R13 ;  /* 0xfffff40d18007986 */ /* 0x0009e2000c101906 */
[-C--:B-1----:R-:W-:Y:S01]  /*2ad0*/  FMUL R29, R16, R3.reuse ;  /* 0x00000003101d7220 */ /* 0x082fe20000400000 */
[-C--:B--2---:R-:W-:Y:S02]  /*2ae0*/  FMUL R9, R18, R3.reuse ;  /* 0x0000000312097220 */ /* 0x084fe40000400000 */
[----:B------:R1:W-:Y:S01]  /*2af0*/  STG.E desc[UR6][R24.64+-0x18], R31 ;  /* 0xffffe81f18007986 */ /* 0x0003e2000c101906 */
[----:B---3--:R-:W-:-:S03]  /*2b00*/  FMUL R11, R20, R3 ;  /* 0x00000003140b7220 */ /* 0x008fc60000400000 */
[----:B------:R1:W-:Y:S01]  /*2b10*/  STG.E desc[UR6][R24.64+-0x10], R33 ;  /* 0xfffff02118007986 */ /* 0x0003e2000c101906 */
[----:B----4-:R-:W-:-:S03]  /*2b20*/  FMUL R13, R22, R3 ;  /* 0x00000003160d7220 */ /* 0x010fc60000400000 */
[----:B------:R1:W-:Y:S04]  /*2b30*/  STG.E desc[UR6][R24.64+-0x8], R35 ;  /* 0xfffff82318007986 */ /* 0x0003e8000c101906 */
        /* <DEDUP_REMOVED lines=8> */
[----:B------:R1:W-:Y:S01]  /*2bc0*/  STG.E desc[UR6][R24.64+0x1c], R23 ;  /* 0x00001c1718007986 */ /* 0x0003e2000c101906 */
[----:B------:R-:W-:Y:S05]  /*2bd0*/  @P0 BRA `(.L_x_51) ;  /* 0xfffffffc00500947 */ /* 0x000fea000383ffff */
.L_x_50:
[----:B------:R-:W-:Y:S05]  /*2be0*/  @!P1 EXIT ;  /* 0x000000000000994d */ /* 0x000fea0003800000 */
[----:B------:R-:W-:Y:S02]  /*2bf0*/  ISETP.GE.U32.AND P0, PT, R26, 0x8, PT ;  /* 0x000000081a00780c */ /* 0x000fe40003f06070 */
[----:B------:R-:W-:-:S04]  /*2c00*/  LOP3.LUT R2, R7, 0x7, RZ, 0xc0, !PT ;  /* 0x0000000707027812 */ /* 0x000fc800078ec0ff */
[----:B------:R-:W-:-:S07]  /*2c10*/  ISETP.NE.AND P1, PT, R2, RZ, PT ;  /* 0x000000ff0200720c */ /* 0x000fce0003f25270 */
[----:B------:R-:W-:Y:S06]  /*2c20*/  @!P0 BRA `(.L_x_52) ;  /* 0x00000000005c8947 */ /* 0x000fec0003800000 */
[----:B------:R-:W-:Y:S01]  /*2c30*/  IMAD R0, R5, 0x4, R4 ;  /* 0x0000000405007824 */ /* 0x000fe200078e0204 */
[----:B-1----:R-:W1:Y:S04]  /*2c40*/  LDC.64 R16, c[0x0][0x398] ;  /* 0x0000e600ff107b82 */ /* 0x002e680000000a00 */
[----:B------:R-:W2:Y:S04]  /*2c50*/  LDL.128 R12, [R0] ;  /* 0x00000000000c7983 */ /* 0x000ea80000100c00 */
[----:B------:R-:W3:Y:S01]  /*2c60*/  LDL.128 R8, [R0+0x10] ;  /* 0x0000100000087983 */ /* 0x000ee20000100c00 */
[----:B------:R-:W-:-:S02]  /*2c70*/  IADD3 R19, PT, PT, R6, R5, RZ ;  /* 0x0000000506137210 */ /* 0x000fc40007ffe0ff */
[----:B------:R-:W-:-:S03]  /*2c80*/  IADD3 R5, PT, PT, R5, 0x8, RZ ;  /* 0x0000000805057810 */ /* 0x000fc60007ffe0ff */
[----:B-1----:R-:W-:-:S04]  /*2c90*/  IMAD.WIDE R16, R19, 0x4, R16 ;  /* 0x0000000413107825 */ /* 0x002fc800078e0210 */
[----:B--2---:R-:W-:Y:S01]  /*2ca0*/  FMUL R19, R12, R3 ;  /* 0x000000030c137220 */ /* 0x004fe20000400000 */
[C---:B------:R-:W-:Y:S01]  /*2cb0*/  FMUL R13, R3.reuse, R13 ;  /* 0x0000000d030d7220 */ /* 0x040fe20000400000 */
[C---:B------:R-:W-:Y:S01]  /*2cc0*/  FMUL R21, R3.reuse, R14 ;  /* 0x0000000e03157220 */ /* 0x040fe20000400000 */
[C---:B------:R-:W-:Y:S01]  /*2cd0*/  FMUL R15, R3.reuse, R15 ;  /* 0x0000000f030f7220 */ /* 0x040fe20000400000 */
[----:B---3--:R-:W-:Y:S01]  /*2ce0*/  FMUL R23, R8, R3 ;  /* 0x0000000308177220 */ /* 0x008fe20000400000 */
[C---:B------:R-:W-:Y:S01]  /*2cf0*/  FMUL R9, R3.reuse, R9 ;  /* 0x0000000903097220 */ /* 0x040fe20000400000 */
[C---:B------:R-:W-:Y:S01]  /*2d00*/  FMUL R25, R3.reuse, R10 ;  /* 0x0000000a03197220 */ /* 0x040fe20000400000 */
[----:B------:R-:W-:Y:S01]  /*2d10*/  FMUL R11, R3, R11 ;  /* 0x0000000b030b7220 */ /* 0x000fe20000400000 */
[----:B------:R2:W-:Y:S04]  /*2d20*/  STG.E desc[UR6][R16.64], R19 ;  /* 0x0000001310007986 */ /* 0x0005e8000c101906 */
[----:B------:R2:W-:Y:S04]  /*2d30*/  STG.E desc[UR6][R16.64+0x4], R13 ;  /* 0x0000040d10007986 */ /* 0x0005e8000c101906 */
[----:B------:R2:W-:Y:S04]  /*2d40*/  STG.E desc[UR6][R16.64+0x8], R21 ;  /* 0x0000081510007986 */ /* 0x0005e8000c101906 */
[----:B------:R2:W-:Y:S04]  /*2d50*/  STG.E desc[UR6][R16.64+0xc], R15 ;  /* 0x00000c0f10007986 */ /* 0x0005e8000c101906 */
[----:B------:R2:W-:Y:S04]  /*2d60*/  STG.E desc[UR6][R16.64+0x10], R23 ;  /* 0x0000101710007986 */ /* 0x0005e8000c101906 */
[----:B------:R2:W-:Y:S04]  /*2d70*/  STG.E desc[UR6][R16.64+0x14], R9 ;  /* 0x0000140910007986 */ /* 0x0005e8000c101906 */
[----:B------:R2:W-:Y:S04]  /*2d80*/  STG.E desc[UR6][R16.64+0x18], R25 ;  /* 0x0000181910007986 */ /* 0x0005e8000c101906 */
[----:B------:R2:W-:Y:S02]  /*2d90*/  STG.E desc[UR6][R16.64+0x1c], R11 ;  /* 0x00001c0b10007986 */ /* 0x0005e4000c101906 */
.L_x_52:
[----:B------:R-:W-:Y:S05]  /*2da0*/  @!P1 EXIT ;  /* 0x000000000000994d */ /* 0x000fea0003800000 */
[----:B------:R-:W-:Y:S02]  /*2db0*/  ISETP.GE.U32.AND P0, PT, R2, 0x4, PT ;  /* 0x000000040200780c */ /* 0x000fe40003f06070 */
[----:B------:R-:W-:-:S04]  /*2dc0*/  LOP3.LUT R7, R7, 0x3, RZ, 0xc0, !PT ;  /* 0x0000000307077812 */ /* 0x000fc800078ec0ff */
[----:B------:R-:W-:-:S07]  /*2dd0*/  ISETP.NE.AND P1, PT, R7, RZ, PT ;  /* 0x000000ff0700720c */ /* 0x000fce0003f25270 */
[----:B------:R-:W-:Y:S06]  /*2de0*/  @!P0 BRA `(.L_x_53) ;  /* 0x0000000000388947 */ /* 0x000fec0003800000 */
[C---:B------:R-:W-:Y:S01]  /*2df0*/  LEA R8, R5.reuse, R4, 0x2 ;  /* 0x0000000405087211 */ /* 0x040fe200078e10ff */
[----:B-12---:R-:W1:Y:S05]  /*2e00*/  LDC.64 R12, c[0x0][0x398] ;  /* 0x0000e600ff0c7b82 */ /* 0x006e6a0000000a00 */
[----:B------:R-:W2:Y:S01]  /*2e10*/  LDL.128 R8, [R8] ;  /* 0x0000000008087983 */ /* 0x000ea20000100c00 */
[----:B------:R-:W-:Y:S01]  /*2e20*/  IMAD.IADD R15, R6, 0x1, R5 ;  /* 0x00000001060f7824 */ /* 0x000fe200078e0205 */
[----:B------:R-:W-:-:S03]  /*2e30*/  IADD3 R5, PT, PT, R5, 0x4, RZ ;  /* 0x0000000405057810 */ /* 0x000fc60007ffe0ff */
[----:B-1----:R-:W-:-:S04]  /*2e40*/  IMAD.WIDE R12, R15, 0x4, R12 ;  /* 0x000000040f0c7825 */ /* 0x002fc800078e020c */
[----:B--2---:R-:W-:Y:S01]  /*2e50*/  FMUL R15, R8, R3 ;  /* 0x00000003080f7220 */ /* 0x004fe20000400000 */
[C---:B------:R-:W-:Y:S01]  /*2e60*/  FMUL R9, R3.reuse, R9 ;  /* 0x0000000903097220 */ /* 0x040fe20000400000 */
[C---:B------:R-:W-:Y:S01]  /*2e70*/  FMUL R17, R3.reuse, R10 ;  /* 0x0000000a03117220 */ /* 0x040fe20000400000 */
[----:B------:R-:W-:Y:S02]  /*2e80*/  FMUL R11, R3, R11 ;  /* 0x0000000b030b7220 */ /* 0x000fe40000400000 */
[----:B------:R3:W-:Y:S04]  /*2e90*/  STG.E desc[UR6][R12.64], R15 ;  /* 0x0000000f0c007986 */ /* 0x0007e8000c101906 */
[----:B------:R3:W-:Y:S04]  /*2ea0*/  STG.E desc[UR6][R12.64+0x4], R9 ;  /* 0x000004090c007986 */ /* 0x0007e8000c101906 */
[----:B------:R3:W-:Y:S04]  /*2eb0*/  STG.E desc[UR6][R12.64+0x8], R17 ;  /* 0x000008110c007986 */ /* 0x0007e8000c101906 */
[----:B------:R3:W-:Y:S02]  /*2ec0*/  STG.E desc[UR6][R12.64+0xc], R11 ;  /* 0x00000c0b0c007986 */ /* 0x0007e4000c101906 */
.L_x_53:
[----:B------:R-:W-:Y:S05]  /*2ed0*/  @!P1 EXIT ;  /* 0x000000000000994d */ /* 0x000fea0003800000 */
[----:B-123--:R-:W1:Y:S01]  /*2ee0*/  LDC.64 R8, c[0x0][0x398] ;  /* 0x0000e600ff087b82 */ /* 0x00ee620000000a00 */
[----:B------:R-:W-:Y:S01]  /*2ef0*/  IADD3 R11, PT, PT, R6, R5, RZ ;  /* 0x00000005060b7210 */ /* 0x000fe20007ffe0ff */
[----:B------:R-:W-:Y:S01]  /*2f00*/  IMAD R2, R5, 0x4, R4 ;  /* 0x0000000405027824 */ /* 0x000fe200078e0204 */
[----:B------:R-:W-:-:S07]  /*2f10*/  IADD3 R7, PT, PT, -R7, RZ, RZ ;  /* 0x000000ff07077210 */ /* 0x000fce0007ffe1ff */
.L_x_54:
[----:B--2---:R2:W3:Y:S01]  /*2f20*/  LDL R0, [R2] ;  /* 0x0000000002007983 */ /* 0x0044e20000100800 */
[C---:B-1----:R-:W-:Y:S01]  /*2f30*/  IMAD.WIDE R4, R11.reuse, 0x4, R8 ;  /* 0x000000040b047825 */ /* 0x042fe200078e0208 */
[----:B------:R-:W-:-:S03]  /*2f40*/  IADD3 R11, PT, PT, R11, 0x1, RZ ;  /* 0x000000010b0b7810 */ /* 0x000fc60007ffe0ff */
[----:B------:R-:W-:Y:S01]  /*2f50*/  VIADD R7, R7, 0x1 ;  /* 0x0000000107077836 */ /* 0x000fe20000000000 */
[----:B--2---:R-:W-:-:S04]  /*2f60*/  IADD3 R2, PT, PT, R2, 0x4, RZ ;  /* 0x0000000402027810 */ /* 0x004fc80007ffe0ff */
[----:B------:R-:W-:Y:S01]  /*2f70*/  ISETP.NE.AND P0, PT, R7, RZ, PT ;  /* 0x000000ff0700720c */ /* 0x000fe20003f05270 */
[----:B---3--:R-:W-:-:S05]  /*2f80*/  FMUL R13, R0, R3 ;  /* 0x00000003000d7220 */ /* 0x008fca0000400000 */
[----:B------:R2:W-:Y:S07]  /*2f90*/  STG.E desc[UR6][R4.64], R13 ;  /* 0x0000000d04007986 */ /* 0x0005ee000c101906 */
[----:B------:R-:W-:Y:S05]  /*2fa0*/  @P0 BRA `(.L_x_54) ;  /* 0xfffffffc00dc0947 */ /* 0x000fea000383ffff */
[----:B------:R-:W-:Y:S05]  /*2fb0*/  EXIT ;  /* 0x000000000000794d */ /* 0x000fea0003800000 */
        .weak           $__internal_0_$__cuda_sm20_rcp_rn_f32_slowpath
        .type           $__internal_0_$__cuda_sm20_rcp_rn_f32_slowpath,@function
        .size           $__internal_0_$__cuda_sm20_rcp_rn_f32_slowpath,($__internal_1_$__cuda_sm3x_div_rn_noftz_f32_slowpath - $__internal_0_$__cuda_sm20_rcp_rn_f32_slowpath)
$__internal_0_$__cuda_sm20_rcp_rn_f32_slowpath:
[----:B------:R-:W-:Y:S01]  /*2fc0*/  SHF.L.U32 R3, R2, 0x1, RZ ;  /* 0x0000000102037819 */ /* 0x000fe200000006ff */
[----:B------:R-:W-:Y:S03]  /*2fd0*/  BSSY.RECONVERGENT B1, `(.L_x_55) ;  /* 0x0000030000017945 */ /* 0x000fe60003800200 */
[----:B------:R-:W-:-:S04]  /*2fe0*/  SHF.R.U32.HI R11, RZ, 0x18, R3 ;  /* 0x00000018ff0b7819 */ /* 0x000fc80000011603 */
[----:B------:R-:W-:-:S13]  /*2ff0*/  ISETP.NE.U32.AND P0, PT, R11, RZ, PT ;  /* 0x000000ff0b00720c */ /* 0x000fda0003f05070 */
[----:B------:R-:W-:Y:S05]  /*3000*/  @P0 BRA `(.L_x_56) ;  /* 0x0000000000280947 */ /* 0x000fea0003800000 */
[----:B------:R-:W-:-:S05]  /*3010*/  IMAD.SHL.U32 R3, R2, 0x2, RZ ;  /* 0x0000000202037824 */ /* 0x000fca00078e00ff */
[----:B------:R-:W-:-:S13]  /*3020*/  ISETP.NE.AND P0, PT, R3, RZ, PT ;  /* 0x000000ff0300720c */ /* 0x000fda0003f05270 */
[----:B------:R-:W-:Y:S01]  /*3030*/  @P0 FFMA R5, R2, 1.84467440737095516160e+19, RZ ;  /* 0x5f80000002050823 */ /* 0x000fe200000000ff */
[----:B------:R-:W-:Y:S08]  /*3040*/  @!P0 MUFU.RCP R3, R2 ;  /* 0x0000000200038308 */ /* 0x000ff00000001000 */
[----:B------:R-:W0:Y:S02]  /*3050*/  @P0 MUFU.RCP R8, R5 ;  /* 0x0000000500080308 */ /* 0x000e240000001000 */
[----:B0-----:R-:W-:-:S04]  /*3060*/  @P0 FFMA R7, R5, R8, -1 ;  /* 0xbf80000005070423 */ /* 0x001fc80000000008 */
[----:B------:R-:W-:-:S04]  /*3070*/  @P0 FADD.FTZ R7, -R7, -RZ ;  /* 0x800000ff07070221 */ /* 0x000fc80000010100 */
[----:B------:R-:W-:-:S04]  /*3080*/  @P0 FFMA R2, R8, R7, R8 ;  /* 0x0000000708020223 */ /* 0x000fc80000000008 */
[----:B------:R-:W-:Y:S01]  /*3090*/  @P0 FFMA R3, R2, 1.84467440737095516160e+19, RZ ;  /* 0x5f80000002030823 */ /* 0x000fe200000000ff */
[----:B------:R-:W-:Y:S06]  /*30a0*/  BRA `(.L_x_57) ;  /* 0x0000000000887947 */ /* 0x000fec0003800000 */
.L_x_56:
[----:B------:R-:W-:-:S04]  /*30b0*/  IADD3 R13, PT, PT, R11, -0xfd, RZ ;  /* 0xffffff030b0d7810 */ /* 0x000fc80007ffe0ff */
[----:B------:R-:W-:-:S13]  /*30c0*/  ISETP.GT.U32.AND P0, PT, R13, 0x1, PT ;  /* 0x000000010d00780c */ /* 0x000fda0003f04070 */
[----:B------:R-:W-:Y:S05]  /*30d0*/  @P0 BRA `(.L_x_58) ;  /* 0x0000000000780947 */ /* 0x000fea0003800000 */
[----:B------:R-:W-:Y:S01]  /*30e0*/  LOP3.LUT R3, R2, 0x7fffff, RZ, 0xc0, !PT ;  /* 0x007fffff02037812 */ /* 0x000fe200078ec0ff */
[----:B------:R-:W-:-:S03]  /*30f0*/  HFMA2 R10, -RZ, RZ, 0, 1.78813934326171875e-07 ;  /* 0x00000003ff0a7431 */ /* 0x000fc600000001ff */
[----:B------:R-:W-:-:S04]  /*3100*/  LOP3.LUT R3, R3, 0x3f800000, RZ, 0xfc, !PT ;  /* 0x3f80000003037812 */ /* 0x000fc800078efcff */
[----:B------:R-:W0:Y:S01]  /*3110*/  MUFU.RCP R8, R3 ;  /* 0x0000000300087308 */ /* 0x000e220000001000 */
[----:B------:R-:W-:Y:S01]  /*3120*/  SHF.L.U32 R10, R10, R13, RZ ;  /* 0x0000000d0a0a7219 */ /* 0x000fe200000006ff */
[----:B0-----:R-:W-:-:S04]  /*3130*/  FFMA R5, R3, R8, -1 ;  /* 0xbf80000003057423 */ /* 0x001fc80000000008 */
[----:B------:R-:W-:-:S04]  /*3140*/  FADD.FTZ R5, -R5, -RZ ;  /* 0x800000ff05057221 */ /* 0x000fc80000010100 */
[CCC-:B------:R-:W-:Y:S01]  /*3150*/  FFMA.RM R7, R8.reuse, R5.reuse, R8.reuse ;  /* 0x0000000508077223 */ /* 0x1c0fe20000004008 */
[----:B------:R-:W-:-:S04]  /*3160*/  FFMA.RP R8, R8, R5, R8 ;  /* 0x0000000508087223 */ /* 0x000fc80000008008 */
[C---:B------:R-:W-:Y:S02]  /*3170*/  LOP3.LUT R5, R7.reuse, 0x7fffff, RZ, 0xc0, !PT ;  /* 0x007fffff07057812 */ /* 0x040fe400078ec0ff */
[----:B------:R-:W-:Y:S02]  /*3180*/  FSETP.NEU.FTZ.AND P0, PT, R7, R8, PT ;  /* 0x000000080700720b */ /* 0x000fe40003f1d000 */
[----:B------:R-:W-:Y:S02]  /*3190*/  LOP3.LUT R5, R5, 0x800000, RZ, 0xfc, !PT ;  /* 0x0080000005057812 */ /* 0x000fe400078efcff */
[----:B------:R-:W-:Y:S02]  /*31a0*/  SEL R7, RZ, 0xffffffff, !P0 ;  /* 0xffffffffff077807 */ /* 0x000fe40004000000 */
[----:B------:R-:W-:Y:S02]  /*31b0*/  LOP3.LUT R10, R10, R5, RZ, 0xc0, !PT ;  /* 0x000000050a0a7212 */ /* 0x000fe400078ec0ff */
[----:B------:R-:W-:-:S02]  /*31c0*/  IADD3 R8, PT, PT, -R7, RZ, RZ ;  /* 0x000000ff07087210 */ /* 0x000fc40007ffe1ff */
[-C--:B------:R-:W-:Y:S02]  /*31d0*/  SHF.R.U32.HI R10, RZ, R13.reuse, R10 ;  /* 0x0000000dff0a7219 */ /* 0x080fe4000001160a */
[----:B------:R-:W-:Y:S02]  /*31e0*/  LOP3.LUT P1, RZ, R8, R13, R5, 0xf8, !PT ;  /* 0x0000000d08ff7212 */ /* 0x000fe4000782f805 */
[C---:B------:R-:W-:Y:S02]  /*31f0*/  LOP3.LUT P0, RZ, R10.reuse, 0x1, RZ, 0xc0, !PT ;  /* 0x000000010aff7812 */ /* 0x040fe4000780c0ff */
[----:B------:R-:W-:Y:S02]  /*3200*/  LOP3.LUT P2, RZ, R10, 0x2, RZ, 0xc0, !PT ;  /* 0x000000020aff7812 */ /* 0x000fe4000784c0ff */
[----:B------:R-:W-:Y:S02]  /*3210*/  IADD3 R8, PT, PT, R11, -0xfc, RZ ;  /* 0xffffff040b087810 */ /* 0x000fe40007ffe0ff */
[----:B------:R-:W-:-:S02]  /*3220*/  PLOP3.LUT P0, PT, P0, P1, P2, 0xe0, 0x0 ;  /* 0x000000000000781c */ /* 0x000fc40000703c20 */
[----:B------:R-:W-:Y:S02]  /*3230*/  LOP3.LUT P1, RZ, R2, 0x7fffff, RZ, 0xc0, !PT ;  /* 0x007fffff02ff7812 */ /* 0x000fe4000782c0ff */
[----:B------:R-:W-:-:S05]  /*3240*/  SEL R3, RZ, 0x1, !P0 ;  /* 0x00000001ff037807 */ /* 0x000fca0004000000 */
[----:B------:R-:W-:-:S05]  /*3250*/  IMAD.MOV R3, RZ, RZ, -R3 ;  /* 0x000000ffff037224 */ /* 0x000fca00078e0a03 */
[----:B------:R-:W-:Y:S02]  /*3260*/  ISETP.GE.AND P0, PT, R3, RZ, PT ;  /* 0x000000ff0300720c */ /* 0x000fe40003f06270 */
[----:B------:R-:W-:-:S11]  /*3270*/  SHF.R.U32.HI R3, RZ, R8, R5 ;  /* 0x00000008ff037219 */ /* 0x000fd60000011605 */
[----:B------:R-:W-:-:S04]  /*3280*/  @!P0 IADD3 R3, PT, PT, R3, 0x1, RZ ;  /* 0x0000000103038810 */ /* 0x000fc80007ffe0ff */
[----:B------:R-:W-:-:S04]  /*3290*/  @!P1 SHF.L.U32 R3, R3, 0x1, RZ ;  /* 0x0000000103039819 */ /* 0x000fc800000006ff */
[----:B------:R-:W-:Y:S01]  /*32a0*/  LOP3.LUT R3, R3, 0x80000000, R2, 0xf8, !PT ;  /* 0x8000000003037812 */ /* 0x000fe200078ef802 */
[----:B------:R-:W-:Y:S06]  /*32b0*/  BRA `(.L_x_57) ;  /* 0x0000000000047947 */ /* 0x000fec0003800000 */
.L_x_58:
[----:B------:R0:W1:Y:S02]  /*32c0*/  MUFU.RCP R3, R2 ;  /* 0x0000000200037308 */ /* 0x0000640000001000 */
.L_x_57:
[----:B------:R-:W-:Y:S05]  /*32d0*/  BSYNC.RECONVERGENT B1 ;  /* 0x0000000000017941 */ /* 0x000fea0003800200 */
.L_x_55:
[----:B-1----:R-:W-:Y:S02]  /*32e0*/  IMAD.MOV.U32 R5, RZ, RZ, R3 ;  /* 0x000000ffff057224 */ /* 0x002fe400078e0003 */
[----:B------:R-:W-:Y:S01]  /*32f0*/  HFMA2 R3, -RZ, RZ, 0, 0 ;  /* 0x00000000ff037431 */ /* 0x000fe200000001ff */
[----:B0-----:R-:W-:-:S04]  /*3300*/  MOV R2, R9 ;  /* 0x0000000900027202 */ /* 0x001fc80000000f00 */
[----:B------:R-:W-:Y:S05]  /*3310*/  RET.REL.NODEC R2 `(_Z27waller_operator_int8_kernelPKaS0_S0_Pfiiff) ;  /* 0xffffffcc02387950 */ /* 0x000fea0003c3ffff */
        .weak           $__internal_1_$__cuda_sm3x_div_rn_noftz_f32_slowpath
        .type           $__internal_1_$__cuda_sm3x_div_rn_noftz_f32_slowpath,@function
        .size           $__internal_1_$__cuda_sm3x_div_rn_noftz_f32_slowpath,(.L_x_72 - $__internal_1_$__cuda_sm3x_div_rn_noftz_f32_slowpath)
$__internal_1_$__cuda_sm3x_div_rn_noftz_f32_slowpath:
[----:B------:R-:W-:Y:S01]  /*3320*/  SHF.R.U32.HI R23, RZ, 0x17, R3 ;  /* 0x00000017ff177819 */ /* 0x000fe20000011603 */
[----:B------:R-:W-:Y:S01]  /*3330*/  BSSY.RECONVERGENT B3, `(.L_x_59) ;  /* 0x0000063000037945 */ /* 0x000fe20003800200 */
[----:B------:R-:W-:Y:S02]  /*3340*/  SHF.R.U32.HI R28, RZ, 0x17, R5 ;  /* 0x00000017ff1c7819 */ /* 0x000fe40000011605 */
[----:B------:R-:W-:Y:S02]  /*3350*/  LOP3.LUT R23, R23, 0xff, RZ, 0xc0, !PT ;  /* 0x000000ff17177812 */ /* 0x000fe400078ec0ff */
[----:B------:R-:W-:Y:S02]  /*3360*/  LOP3.LUT R28, R28, 0xff, RZ, 0xc0, !PT ;  /* 0x000000ff1c1c7812 */ /* 0x000fe400078ec0ff */
[----:B------:R-:W-:Y:S02]  /*3370*/  IADD3 R27, PT, PT, R23, -0x1, RZ ;  /* 0xffffffff171b7810 */ /* 0x000fe40007ffe0ff */
[----:B------:R-:W-:Y:S01]  /*3380*/  MOV R26, R3 ;  /* 0x00000003001a7202 */ /* 0x000fe20000000f00 */
[----:B------:R-:W-:Y:S01]  /*3390*/  VIADD R25, R28, 0xffffffff ;  /* 0xffffffff1c197836 */ /* 0x000fe20000000000 */
[----:B------:R-:W-:-:S04]  /*33a0*/  ISETP.GT.U32.AND P0, PT, R27, 0xfd, PT ;  /* 0x000000fd1b00780c */ /* 0x000fc80003f04070 */
[----:B------:R-:W-:-:S13]  /*33b0*/  ISETP.GT.U32.OR P0, PT, R25, 0xfd, P0 ;  /* 0x000000fd1900780c */ /* 0x000fda0000704470 */
[----:B------:R-:W-:Y:S01]  /*33c0*/  @!P0 MOV R24, RZ ;  /* 0x000000ff00188202 */ /* 0x000fe20000000f00 */
[----:B------:R-:W-:Y:S06]  /*33d0*/  @!P0 BRA `(.L_x_60) ;  /* 0x00000000005c8947 */ /* 0x000fec0003800000 */
[----:B------:R-:W-:Y:S02]  /*33e0*/  FSETP.GTU.FTZ.AND P0, PT, |R5|, +INF , PT ;  /* 0x7f8000000500780b */ /* 0x000fe40003f1c200 */
[----:B------:R-:W-:-:S04]  /*33f0*/  FSETP.GTU.FTZ.AND P1, PT, |R3|, +INF , PT ;  /* 0x7f8000000300780b */ /* 0x000fc80003f3c200 */
[----:B------:R-:W-:-:S13]  /*3400*/  PLOP3.LUT P0, PT, P0, P1, PT, 0xf8, 0x8f ;  /* 0x00000000008f781c */ /* 0x000fda0000703f70 */
[----:B------:R-:W-:Y:S05]  /*3410*/  @P0 BRA `(.L_x_61) ;  /* 0x00000004004c0947 */ /* 0x000fea0003800000 */
[----:B------:R-:W-:-:S13]  /*3420*/  LOP3.LUT P0, RZ, R26, 0x7fffffff, R5, 0xc8, !PT ;  /* 0x7fffffff1aff7812 */ /* 0x000fda000780c805 */
[----:B------:R-:W-:Y:S05]  /*3430*/  @!P0 BRA `(.L_x_62) ;  /* 0x00000004003c8947 */ /* 0x000fea0003800000 */
[----:B------:R-:W-:Y:S02]  /*3440*/  FSETP.NEU.FTZ.AND P2, PT, |R5|, +INF , PT ;  /* 0x7f8000000500780b */ /* 0x000fe40003f5d200 */
[----:B------:R-:W-:Y:S02]  /*3450*/  FSETP.NEU.FTZ.AND P0, PT, |R3|, +INF , PT ;  /* 0x7f8000000300780b */ /* 0x000fe40003f1d200 */
[----:B------:R-:W-:-:S11]  /*3460*/  FSETP.NEU.FTZ.AND P1, PT, |R5|, +INF , PT ;  /* 0x7f8000000500780b */ /* 0x000fd60003f3d200 */
[----:B------:R-:W-:Y:S05]  /*3470*/  @!P0 BRA !P2, `(.L_x_62) ;  /* 0x00000004002c8947 */ /* 0x000fea0005000000 */
[----:B------:R-:W-:-:S04]  /*3480*/  LOP3.LUT P2, RZ, R5, 0x7fffffff, RZ, 0xc0, !PT ;  /* 0x7fffffff05ff7812 */ /* 0x000fc8000784c0ff */
[----:B------:R-:W-:-:S13]  /*3490*/  PLOP3.LUT P2, PT, P0, P2, PT, 0x2f, 0xf2 ;  /* 0x0000000000f2781c */ /* 0x000fda0000744577 */
[----:B------:R-:W-:Y:S05]  /*34a0*/  @P2 BRA `(.L_x_63) ;  /* 0x0000000400182947 */ /* 0x000fea0003800000 */
[----:B------:R-:W-:-:S04]  /*34b0*/  LOP3.LUT P0, RZ, R26, 0x7fffffff, RZ, 0xc0, !PT ;  /* 0x7fffffff1aff7812 */ /* 0x000fc8000780c0ff */
[----:B------:R-:W-:-:S13]  /*34c0*/  PLOP3.LUT P0, PT, P1, P0, PT, 0x2f, 0xf2 ;  /* 0x0000000000f2781c */ /* 0x000fda0000f00577 */
[----:B------:R-:W-:Y:S05]  /*34d0*/  @P0 BRA `(.L_x_64) ;  /* 0x0000000400000947 */ /* 0x000fea0003800000 */
[----:B------:R-:W-:Y:S02]  /*34e0*/  ISETP.GE.AND P0, PT, R25, RZ, PT ;  /* 0x000000ff1900720c */ /* 0x000fe40003f06270 */
[----:B------:R-:W-:-:S11]  /*34f0*/  ISETP.GE.AND P1, PT, R27, RZ, PT ;  /* 0x000000ff1b00720c */ /* 0x000fd60003f26270 */
[----:B------:R-:W-:Y:S01]  /*3500*/  @P0 MOV R24, RZ ;  /* 0x000000ff00180202 */ /* 0x000fe20000000f00 */
[----:B------:R-:W-:Y:S02]  /*3510*/  @!P0 IMAD.MOV.U32 R24, RZ, RZ, -0x40 ;  /* 0xffffffc0ff188424 */ /* 0x000fe400078e00ff */
[----:B------:R-:W-:Y:S01]  /*3520*/  @!P0 FFMA R5, R5, 1.84467440737095516160e+19, RZ ;  /* 0x5f80000005058823 */ /* 0x000fe200000000ff */
[----:B------:R-:W-:Y:S02]  /*3530*/  @!P1 FFMA R26, R3, 1.84467440737095516160e+19, RZ ;  /* 0x5f800000031a9823 */ /* 0x000fe400000000ff */
[----:B------:R-:W-:-:S07]  /*3540*/  @!P1 IADD3 R24, PT, PT, R24, 0x40, RZ ;  /* 0x0000004018189810 */ /* 0x000fce0007ffe0ff */
.L_x_60:
[----:B------:R-:W-:Y:S01]  /*3550*/  LEA R29, R23, 0xc0800000, 0x17 ;  /* 0xc0800000171d7811 */ /* 0x000fe200078eb8ff */
[----:B------:R-:W-:Y:S01]  /*3560*/  BSSY.RECONVERGENT B4, `(.L_x_65) ;  /* 0x0000036000047945 */ /* 0x000fe20003800200 */
[----:B------:R-:W-:Y:S02]  /*3570*/  IADD3 R28, PT, PT, R28, -0x7f, RZ ;  /* 0xffffff811c1c7810 */ /* 0x000fe40007ffe0ff */
[----:B------:R-:W-:-:S03]  /*3580*/  IADD3 R29, PT, PT, -R29, R26, RZ ;  /* 0x0000001a1d1d7210 */ /* 0x000fc60007ffe1ff */
[----:B------:R-:W-:Y:S01]  /*3590*/  IMAD R5, R28, -0x800000, R5 ;  /* 0xff8000001c057824 */ /* 0x000fe200078e0205 */
[----:B------:R-:W0:Y:S01]  /*35a0*/  MUFU.RCP R25, R29 ;  /* 0x0000001d00197308 */ /* 0x000e220000001000 */
[----:B------:R-:W-:-:S04]  /*35b0*/  FADD.FTZ R26, -R29, -RZ ;  /* 0x800000ff1d1a7221 */ /* 0x000fc80000010100 */
[----:B0-----:R-:W-:-:S04]  /*35c0*/  FFMA R30, R25, R26, 1 ;  /* 0x3f800000191e7423 */ /* 0x001fc8000000001a */
[----:B------:R-:W-:-:S04]  /*35d0*/  FFMA R30, R25, R30, R25 ;  /* 0x0000001e191e7223 */ /* 0x000fc80000000019 */
[----:B------:R-:W-:-:S04]  /*35e0*/  FFMA R25, R5, R30, RZ ;  /* 0x0000001e05197223 */ /* 0x000fc800000000ff */
[----:B------:R-:W-:-:S04]  /*35f0*/  FFMA R27, R26, R25, R5 ;  /* 0x000000191a1b7223 */ /* 0x000fc80000000005 */
[----:B------:R-:W-:Y:S01]  /*3600*/  FFMA R27, R30, R27, R25 ;  /* 0x0000001b1e1b7223 */ /* 0x000fe20000000019 */
[----:B------:R-:W-:-:S03]  /*3610*/  IADD3 R25, PT, PT, R28, 0x7f, -R23 ;  /* 0x0000007f1c197810 */ /* 0x000fc60007ffe817 */
[----:B------:R-:W-:Y:S02]  /*3620*/  FFMA R26, R26, R27, R5 ;  /* 0x0000001b1a1a7223 */ /* 0x000fe40000000005 */
[----:B------:R-:W-:Y:S02]  /*3630*/  IMAD.IADD R24, R25, 0x1, R24 ;  /* 0x0000000119187824 */ /* 0x000fe400078e0218 */
[----:B------:R-:W-:-:S05]  /*3640*/  FFMA R5, R30, R26, R27 ;  /* 0x0000001a1e057223 */ /* 0x000fca000000001b */
[----:B------:R-:W-:-:S04]  /*3650*/  SHF.R.U32.HI R23, RZ, 0x17, R5 ;  /* 0x00000017ff177819 */ /* 0x000fc80000011605 */
[----:B------:R-:W-:-:S04]  /*3660*/  LOP3.LUT R23, R23, 0xff, RZ, 0xc0, !PT ;  /* 0x000000ff17177812 */ /* 0x000fc800078ec0ff */
[----:B------:R-:W-:-:S04]  /*3670*/  IADD3 R23, PT, PT, R23, R24, RZ ;  /* 0x0000001817177210 */ /* 0x000fc80007ffe0ff */
[----:B------:R-:W-:-:S04]  /*3680*/  IADD3 R25, PT, PT, R23, -0x1, RZ ;  /* 0xffffffff17197810 */ /* 0x000fc80007ffe0ff */
[----:B------:R-:W-:-:S13]  /*3690*/  ISETP.GE.U32.AND P0, PT, R25, 0xfe, PT ;  /* 0x000000fe1900780c */ /* 0x000fda0003f06070 */
[----:B------:R-:W-:Y:S05]  /*36a0*/  @!P0 BRA `(.L_x_66) ;  /* 0x0000000000808947 */ /* 0x000fea0003800000 */
[----:B------:R-:W-:-:S13]  /*36b0*/  ISETP.GT.AND P0, PT, R23, 0xfe, PT ;  /* 0x000000fe1700780c */ /* 0x000fda0003f04270 */
[----:B------:R-:W-:Y:S05]  /*36c0*/  @P0 BRA `(.L_x_67) ;  /* 0x00000000006c0947 */ /* 0x000fea0003800000 */
[----:B------:R-:W-:-:S13]  /*36d0*/  ISETP.GE.AND P0, PT, R23, 0x1, PT ;  /* 0x000000011700780c */ /* 0x000fda0003f06270 */
[----:B------:R-:W-:Y:S05]  /*36e0*/  @P0 BRA `(.L_x_68) ;  /* 0x0000000000740947 */ /* 0x000fea0003800000 */
[----:B------:R-:W-:Y:S02]  /*36f0*/  ISETP.GE.AND P0, PT, R23, -0x18, PT ;  /* 0xffffffe81700780c */ /* 0x000fe40003f06270 */
[----:B------:R-:W-:-:S11]  /*3700*/  LOP3.LUT R5, R5, 0x80000000, RZ, 0xc0, !PT ;  /* 0x8000000005057812 */ /* 0x000fd600078ec0ff */
[----:B------:R-:W-:Y:S05]  /*3710*/  @!P0 BRA `(.L_x_68) ;  /* 0x0000000000688947 */ /* 0x000fea0003800000 */
[CCC-:B------:R-:W-:Y:S01]  /*3720*/  FFMA.RZ R24, R30.reuse, R26.reuse, R27.reuse ;  /* 0x0000001a1e187223 */ /* 0x1c0fe2000000c01b */
[CCC-:B------:R-:W-:Y:S01]  /*3730*/  FFMA.RP R25, R30.reuse, R26.reuse, R27.reuse ;  /* 0x0000001a1e197223 */ /* 0x1c0fe2000000801b */
[----:B------:R-:W-:Y:S01]  /*3740*/  FFMA.RM R30, R30, R26, R27 ;  /* 0x0000001a1e1e7223 */ /* 0x000fe2000000401b */
[C---:B------:R-:W-:Y:S02]  /*3750*/  IADD3 R26, PT, PT, R23.reuse, 0x20, RZ ;  /* 0x00000020171a7810 */ /* 0x040fe40007ffe0ff */
[----:B------:R-:W-:Y:S02]  /*3760*/  LOP3.LUT R24, R24, 0x7fffff, RZ, 0xc0, !PT ;  /* 0x007fffff18187812 */ /* 0x000fe400078ec0ff */
[C---:B------:R-:W-:Y:S02]  /*3770*/  ISETP.NE.AND P0, PT, R23.reuse, RZ, PT ;  /* 0x000000ff1700720c */ /* 0x040fe40003f05270 */
[----:B------:R-:W-:Y:S02]  /*3780*/  LOP3.LUT R27, R24, 0x800000, RZ, 0xfc, !PT ;  /* 0x00800000181b7812 */ /* 0x000fe400078efcff */
[----:B------:R-:W-:Y:S01]  /*3790*/  ISETP.NE.AND P1, PT, R23, RZ, PT ;  /* 0x000000ff1700720c */ /* 0x000fe20003f25270 */
[----:B------:R-:W-:Y:S01]  /*37a0*/  IMAD.MOV R23, RZ, RZ, -R23 ;  /* 0x000000ffff177224 */ /* 0x000fe200078e0a17 */
[----:B------:R-:W-:-:S02]  /*37b0*/  SHF.L.U32 R26, R27, R26, RZ ;  /* 0x0000001a1b1a7219 */ /* 0x000fc400000006ff */
[----:B------:R-:W-:Y:S02]  /*37c0*/  FSETP.NEU.FTZ.AND P2, PT, R25, R30, PT ;  /* 0x0000001e1900720b */ /* 0x000fe40003f5d000 */
[----:B------:R-:W-:Y:S02]  /*37d0*/  SEL R24, R23, RZ, P0 ;  /* 0x000000ff17187207 */ /* 0x000fe40000000000 */
[----:B------:R-:W-:Y:S02]  /*37e0*/  ISETP.NE.AND P1, PT, R26, RZ, P1 ;  /* 0x000000ff1a00720c */ /* 0x000fe40000f25270 */
[----:B------:R-:W-:Y:S02]  /*37f0*/  SHF.R.U32.HI R26, RZ, R24, R27 ;  /* 0x00000018ff1a7219 */ /* 0x000fe4000001161b */
[----:B------:R-:W-:Y:S02]  /*3800*/  PLOP3.LUT P1, PT, P2, P1, PT, 0xf8, 0x8f ;  /* 0x00000000008f781c */ /* 0x000fe40001723f70 */
[----:B------:R-:W-:-:S02]  /*3810*/  SHF.R.U32.HI R24, RZ, 0x1, R26 ;  /* 0x00000001ff187819 */ /* 0x000fc4000001161a */
[----:B------:R-:W-:-:S04]  /*3820*/  SEL R23, RZ, 0x1, !P1 ;  /* 0x00000001ff177807 */ /* 0x000fc80004800000 */
[----:B------:R-:W-:-:S04]  /*3830*/  LOP3.LUT R23, R23, 0x1, R24, 0xf8, !PT ;  /* 0x0000000117177812 */ /* 0x000fc800078ef818 */
[----:B------:R-:W-:-:S04]  /*3840*/  LOP3.LUT R23, R23, R26, RZ, 0xc0, !PT ;  /* 0x0000001a17177212 */ /* 0x000fc800078ec0ff */
[----:B------:R-:W-:-:S04]  /*3850*/  IADD3 R24, PT, PT, R24, R23, RZ ;  /* 0x0000001718187210 */ /* 0x000fc80007ffe0ff */
[----:B------:R-:W-:Y:S01]  /*3860*/  LOP3.LUT R5, R24, R5, RZ, 0xfc, !PT ;  /* 0x0000000518057212 */ /* 0x000fe200078efcff */
[----:B------:R-:W-:Y:S06]  /*3870*/  BRA `(.L_x_68) ;  /* 0x0000000000107947 */ /* 0x000fec0003800000 */
.L_x_67:
[----:B------:R-:W-:-:S04]  /*3880*/  LOP3.LUT R5, R5, 0x80000000, RZ, 0xc0, !PT ;  /* 0x8000000005057812 */ /* 0x000fc800078ec0ff */
[----:B------:R-:W-:Y:S01]  /*3890*/  LOP3.LUT R5, R5, 0x7f800000, RZ, 0xfc, !PT ;  /* 0x7f80000005057812 */ /* 0x000fe200078efcff */
[----:B------:R-:W-:Y:S06]  /*38a0*/  BRA `(.L_x_68) ;  /* 0x0000000000047947 */ /* 0x000fec0003800000 */
.L_x_66:
[----:B------:R-:W-:-:S07]  /*38b0*/  LEA R5, R24, R5, 0x17 ;  /* 0x0000000518057211 */ /* 0x000fce00078eb8ff */
.L_x_68:
[----:B------:R-:W-:Y:S05]  /*38c0*/  BSYNC.RECONVERGENT B4 ;  /* 0x0000000000047941 */ /* 0x000fea0003800200 */
.L_x_65:
[----:B------:R-:W-:Y:S05]  /*38d0*/  BRA `(.L_x_69) ;  /* 0x0000000000207947 */ /* 0x000fea0003800000 */
.L_x_64:
[----:B------:R-:W-:-:S04]  /*38e0*/  LOP3.LUT R5, R26, 0x80000000, R5, 0x48, !PT ;  /* 0x800000001a057812 */ /* 0x000fc800078e4805 */
[----:B------:R-:W-:Y:S01]  /*38f0*/  LOP3.LUT R5, R5, 0x7f800000, RZ, 0xfc, !PT ;  /* 0x7f80000005057812 */ /* 0x000fe200078efcff */
[----:B------:R-:W-:Y:S06]  /*3900*/  BRA `(.L_x_69) ;  /* 0x0000000000147947 */ /* 0x000fec0003800000 */
.L_x_63:
[----:B------:R-:W-:Y:S01]  /*3910*/  LOP3.LUT R5, R26, 0x80000000, R5, 0x48, !PT ;  /* 0x800000001a057812 */ /* 0x000fe200078e4805 */
[----:B------:R-:W-:Y:S06]  /*3920*/  BRA `(.L_x_69) ;  /* 0x00000000000c7947 */ /* 0x000fec0003800000 */
.L_x_62:
[----:B------:R-:W0:Y:S01]  /*3930*/  MUFU.RSQ R5, -QNAN ;  /* 0xffc0000000057908 */ /* 0x000e220000001400 */
[----:B------:R-:W-:Y:S05]  /*3940*/  BRA `(.L_x_69) ;  /* 0x0000000000047947 */ /* 0x000fea0003800000 */
.L_x_61:
[----:B------:R-:W-:-:S07]  /*3950*/  FADD.FTZ R5, R5, R3 ;  /* 0x0000000305057221 */ /* 0x000fce0000010000 */
.L_x_69:
[----:B------:R-:W-:Y:S05]  /*3960*/  BSYNC.RECONVERGENT B3 ;  /* 0x0000000000037941 */ /* 0x000fea0003800200 */
.L_x_59:
[----:B------:R-:W-:-:S04]  /*3970*/  HFMA2 R23, -RZ, RZ, 0, 0 ;  /* 0x00000000ff177431 */ /* 0x000fc800000001ff */
[----:B0-----:R-:W-:Y:S05]  /*3980*/  RET.REL.NODEC R22 `(_Z27waller_operator_int8_kernelPKaS0_S0_Pfiiff) ;  /* 0xffffffc4169c7950 */ /* 0x001fea0003c3ffff */
.L_x_70:
[----:B------:R-:W-:-:S00]  /*3990*/  BRA `(.L_x_70) ;  /* 0xfffffffc00fc7947 */ /* 0x000fc0000383ffff */
[----:B------:R-:W-:-:S00]  /*39a0*/  NOP ;  /* 0x0000000000007918 */ /* 0x000fc00000000000 */
        /* <DEDUP_REMOVED lines=13> */
.L_x_72:


//--------------------- .nv.shared.reserved.0     --------------------------
	.section	.nv.shared.reserved.0,"aw",@nobits
	.weak		__nv_reservedSMEM_offset_0_alias
	.size		__nv_reservedSMEM_offset_0_alias, 0, 64
	.other		__nv_reservedSMEM_offset_0_alias,@"STO_CUDA_RESERVED_SHARED STV_DEFAULT"
__nv_reservedSMEM_offset_0_alias:
	.zero		0
	.zero		64


//--------------------- .nv.constant0._Z27waller_operator_int8_kernelPKaS0_S0_Pfiiff --------------------------
	.section	.nv.constant0._Z27waller_operator_int8_kernelPKaS0_S0_Pfiiff,"a",@progbits
	.sectionflags	@""
	.align	4
.nv.constant0._Z27waller_operator_int8_kernelPKaS0_S0_Pfiiff:
	.zero		944


//--------------------- SYMBOLS --------------------------

	.type		.nv.reservedSmem.offset0,@object
	.size		.nv.reservedSmem.offset0,0x4
